//
// Generated by NVIDIA NVVM Compiler
//
// Compiler Build ID: CL-36424714
// Cuda compilation tools, release 13.0, V13.0.88
// Based on NVVM 20.0.0
//

.version 9.0
.target sm_100
.address_size 64

	// .globl	_Z15update_h_kerneliiffPKfS0_PfS1_i

.visible .entry _Z15update_h_kerneliiffPKfS0_PfS1_i(
	.param .u32 _Z15update_h_kerneliiffPKfS0_PfS1_i_param_0,
	.param .u32 _Z15update_h_kerneliiffPKfS0_PfS1_i_param_1,
	.param .f32 _Z15update_h_kerneliiffPKfS0_PfS1_i_param_2,
	.param .f32 _Z15update_h_kerneliiffPKfS0_PfS1_i_param_3,
	.param .u64 .ptr .align 1 _Z15update_h_kerneliiffPKfS0_PfS1_i_param_4,
	.param .u64 .ptr .align 1 _Z15update_h_kerneliiffPKfS0_PfS1_i_param_5,
	.param .u64 .ptr .align 1 _Z15update_h_kerneliiffPKfS0_PfS1_i_param_6,
	.param .u64 .ptr .align 1 _Z15update_h_kerneliiffPKfS0_PfS1_i_param_7,
	.param .u32 _Z15update_h_kerneliiffPKfS0_PfS1_i_param_8
)
{
	.reg .pred 	%p<3>;
	.reg .b32 	%r<15>;
	.reg .b32 	%f<16>;
	.reg .b64 	%rd<18>;

	ld.param.u32 	%r2, [_Z15update_h_kerneliiffPKfS0_PfS1_i_param_0];
	ld.param.f32 	%f1, [_Z15update_h_kerneliiffPKfS0_PfS1_i_param_2];
	ld.param.f32 	%f2, [_Z15update_h_kerneliiffPKfS0_PfS1_i_param_3];
	ld.param.u64 	%rd1, [_Z15update_h_kerneliiffPKfS0_PfS1_i_param_4];
	ld.param.u64 	%rd2, [_Z15update_h_kerneliiffPKfS0_PfS1_i_param_5];
	ld.param.u64 	%rd3, [_Z15update_h_kerneliiffPKfS0_PfS1_i_param_6];
	ld.param.u64 	%rd4, [_Z15update_h_kerneliiffPKfS0_PfS1_i_param_7];
	ld.param.u32 	%r3, [_Z15update_h_kerneliiffPKfS0_PfS1_i_param_8];
	mov.u32 	%r4, %ctaid.x;
	mov.u32 	%r5, %ntid.x;
	mov.u32 	%r6, %tid.x;
	mad.lo.s32 	%r1, %r4, %r5, %r6;
	setp.ge.s32 	%p1, %r1, %r3;
	@%p1 bra 	$L__BB0_2;
	cvta.to.global.u64 	%rd5, %rd1;
	cvta.to.global.u64 	%rd6, %rd2;
	cvta.to.global.u64 	%rd7, %rd3;
	cvta.to.global.u64 	%rd8, %rd4;
	div.s32 	%r7, %r1, %r2;
	mul.lo.s32 	%r8, %r7, %r2;
	sub.s32 	%r9, %r1, %r8;
	add.s32 	%r10, %r8, %r2;
	add.s32 	%r11, %r10, %r9;
	mul.wide.s32 	%rd9, %r11, 4;
	add.s64 	%rd10, %rd5, %rd9;
	ld.global.f32 	%f3, [%rd10];
	mul.wide.s32 	%rd11, %r1, 4;
	add.s64 	%rd12, %rd5, %rd11;
	ld.global.f32 	%f4, [%rd12];
	sub.f32 	%f5, %f3, %f4;
	div.rn.f32 	%f6, %f5, %f2;
	add.s32 	%r12, %r2, -1;
	setp.eq.s32 	%p2, %r9, %r12;
	add.s32 	%r13, %r1, 1;
	selp.b32 	%r14, %r8, %r13, %p2;
	mul.wide.s32 	%rd13, %r14, 4;
	add.s64 	%rd14, %rd5, %rd13;
	ld.global.f32 	%f7, [%rd14];
	sub.f32 	%f8, %f7, %f4;
	div.rn.f32 	%f9, %f8, %f1;
	add.s64 	%rd15, %rd6, %rd11;
	ld.global.f32 	%f10, [%rd15];
	mul.f32 	%f11, %f6, %f10;
	add.s64 	%rd16, %rd7, %rd11;
	ld.global.f32 	%f12, [%rd16];
	sub.f32 	%f13, %f12, %f11;
	st.global.f32 	[%rd16], %f13;
	add.s64 	%rd17, %rd8, %rd11;
	ld.global.f32 	%f14, [%rd17];
	fma.rn.f32 	%f15, %f10, %f9, %f14;
	st.global.f32 	[%rd17], %f15;
$L__BB0_2:
	ret;

}
	// .globl	_Z15update_e_kerneliiffffPfS_PKfS1_S1_i
.visible .entry _Z15update_e_kerneliiffffPfS_PKfS1_S1_i(
	.param .u32 _Z15update_e_kerneliiffffPfS_PKfS1_S1_i_param_0,
	.param .u32 _Z15update_e_kerneliiffffPfS_PKfS1_S1_i_param_1,
	.param .f32 _Z15update_e_kerneliiffffPfS_PKfS1_S1_i_param_2,
	.param .f32 _Z15update_e_kerneliiffffPfS_PKfS1_S1_i_param_3,
	.param .f32 _Z15update_e_kerneliiffffPfS_PKfS1_S1_i_param_4,
	.param .f32 _Z15update_e_kerneliiffffPfS_PKfS1_S1_i_param_5,
	.param .u64 .ptr .align 1 _Z15update_e_kerneliiffffPfS_PKfS1_S1_i_param_6,
	.param .u64 .ptr .align 1 _Z15update_e_kerneliiffffPfS_PKfS1_S1_i_param_7,
	.param .u64 .ptr .align 1 _Z15update_e_kerneliiffffPfS_PKfS1_S1_i_param_8,
	.param .u64 .ptr .align 1 _Z15update_e_kerneliiffffPfS_PKfS1_S1_i_param_9,
	.param .u64 .ptr .align 1 _Z15update_e_kerneliiffffPfS_PKfS1_S1_i_param_10,
	.param .u32 _Z15update_e_kerneliiffffPfS_PKfS1_S1_i_param_11
)
{
	.reg .pred 	%p<4>;
	.reg .b32 	%r<14>;
	.reg .b32 	%f<29>;
	.reg .b64 	%rd<24>;

	ld.param.u32 	%r2, [_Z15update_e_kerneliiffffPfS_PKfS1_S1_i_param_0];
	ld.param.u32 	%r3, [_Z15update_e_kerneliiffffPfS_PKfS1_S1_i_param_1];
	ld.param.f32 	%f4, [_Z15update_e_kerneliiffffPfS_PKfS1_S1_i_param_2];
	ld.param.f32 	%f5, [_Z15update_e_kerneliiffffPfS_PKfS1_S1_i_param_3];
	ld.param.f32 	%f6, [_Z15update_e_kerneliiffffPfS_PKfS1_S1_i_param_4];
	ld.param.f32 	%f7, [_Z15update_e_kerneliiffffPfS_PKfS1_S1_i_param_5];
	ld.param.u64 	%rd3, [_Z15update_e_kerneliiffffPfS_PKfS1_S1_i_param_6];
	ld.param.u64 	%rd7, [_Z15update_e_kerneliiffffPfS_PKfS1_S1_i_param_7];
	ld.param.u64 	%rd4, [_Z15update_e_kerneliiffffPfS_PKfS1_S1_i_param_8];
	ld.param.u64 	%rd5, [_Z15update_e_kerneliiffffPfS_PKfS1_S1_i_param_9];
	ld.param.u64 	%rd6, [_Z15update_e_kerneliiffffPfS_PKfS1_S1_i_param_10];
	ld.param.u32 	%r4, [_Z15update_e_kerneliiffffPfS_PKfS1_S1_i_param_11];
	cvta.to.global.u64 	%rd1, %rd7;
	mov.u32 	%r5, %ctaid.x;
	mov.u32 	%r6, %ntid.x;
	mov.u32 	%r7, %tid.x;
	mad.lo.s32 	%r1, %r5, %r6, %r7;
	setp.ge.s32 	%p1, %r1, %r4;
	@%p1 bra 	$L__BB1_4;
	cvta.to.global.u64 	%rd8, %rd6;
	cvta.to.global.u64 	%rd9, %rd5;
	rem.s32 	%r8, %r1, %r2;
	setp.eq.s32 	%p2, %r8, 0;
	sub.s32 	%r9, %r1, %r8;
	add.s32 	%r10, %r9, %r2;
	selp.b32 	%r11, %r10, %r1, %p2;
	sub.s32 	%r12, %r9, %r2;
	add.s32 	%r13, %r12, %r8;
	mul.wide.s32 	%rd10, %r1, 4;
	add.s64 	%rd11, %rd8, %rd10;
	ld.global.f32 	%f8, [%rd11];
	mul.wide.s32 	%rd12, %r11, 4;
	add.s64 	%rd13, %rd8, %rd12;
	ld.global.f32 	%f9, [%rd13+-4];
	sub.f32 	%f10, %f8, %f9;
	div.rn.f32 	%f11, %f10, %f5;
	add.s64 	%rd14, %rd9, %rd10;
	ld.global.f32 	%f12, [%rd14];
	mul.wide.s32 	%rd15, %r13, 4;
	add.s64 	%rd16, %rd9, %rd15;
	ld.global.f32 	%f13, [%rd16];
	sub.f32 	%f14, %f12, %f13;
	div.rn.f32 	%f15, %f14, %f6;
	sub.f32 	%f16, %f11, %f15;
	add.s64 	%rd2, %rd1, %rd10;
	ld.global.f32 	%f17, [%rd2];
	fma.rn.f32 	%f28, %f7, %f16, %f17;
	st.global.f32 	[%rd2], %f28;
	setp.ne.s32 	%p3, %r1, %r3;
	@%p3 bra 	$L__BB1_3;
	add.f32 	%f18, %f4, 0fB380D959;
	div.rn.f32 	%f19, %f18, 0f322BCC77;
	mul.f32 	%f20, %f19, %f18;
	div.rn.f32 	%f21, %f20, 0f322BCC77;
	mul.f32 	%f22, %f21, 0fBFB8AA3B;
	ex2.approx.f32 	%f23, %f22;
	mul.wide.s32 	%rd17, %r3, 4;
	add.s64 	%rd18, %rd1, %rd17;
	ld.global.f32 	%f24, [%rd18];
	add.f32 	%f25, %f23, %f24;
	st.global.f32 	[%rd18], %f25;
	ld.global.f32 	%f28, [%rd2];
$L__BB1_3:
	cvta.to.global.u64 	%rd19, %rd4;
	add.s64 	%rd21, %rd19, %rd10;
	ld.global.f32 	%f26, [%rd21];
	div.rn.f32 	%f27, %f28, %f26;
	cvta.to.global.u64 	%rd22, %rd3;
	add.s64 	%rd23, %rd22, %rd10;
	st.global.f32 	[%rd23], %f27;
$L__BB1_4:
	ret;

}
	// .globl	_Z11init_fieldsiiPfS_S_S_S_S_
.visible .entry _Z11init_fieldsiiPfS_S_S_S_S_(
	.param .u32 _Z11init_fieldsiiPfS_S_S_S_S__param_0,
	.param .u32 _Z11init_fieldsiiPfS_S_S_S_S__param_1,
	.param .u64 .ptr .align 1 _Z11init_fieldsiiPfS_S_S_S_S__param_2,
	.param .u64 .ptr .align 1 _Z11init_fieldsiiPfS_S_S_S_S__param_3,
	.param .u64 .ptr .align 1 _Z11init_fieldsiiPfS_S_S_S_S__param_4,
	.param .u64 .ptr .align 1 _Z11init_fieldsiiPfS_S_S_S_S__param_5,
	.param .u64 .ptr .align 1 _Z11init_fieldsiiPfS_S_S_S_S__param_6,
	.param .u64 .ptr .align 1 _Z11init_fieldsiiPfS_S_S_S_S__param_7
)
{
	.reg .pred 	%p<2>;
	.reg .b32 	%r<10>;
	.reg .b64 	%rd<20>;

	ld.param.u32 	%r2, [_Z11init_fieldsiiPfS_S_S_S_S__param_0];
	ld.param.u32 	%r3, [_Z11init_fieldsiiPfS_S_S_S_S__param_1];
	ld.param.u64 	%rd1, [_Z11init_fieldsiiPfS_S_S_S_S__param_2];
	ld.param.u64 	%rd2, [_Z11init_fieldsiiPfS_S_S_S_S__param_3];
	ld.param.u64 	%rd3, [_Z11init_fieldsiiPfS_S_S_S_S__param_4];
	ld.param.u64 	%rd4, [_Z11init_fieldsiiPfS_S_S_S_S__param_5];
	ld.param.u64 	%rd5, [_Z11init_fieldsiiPfS_S_S_S_S__param_6];
	ld.param.u64 	%rd6, [_Z11init_fieldsiiPfS_S_S_S_S__param_7];
	mov.u32 	%r4, %ctaid.x;
	mov.u32 	%r5, %ntid.x;
	mov.u32 	%r6, %tid.x;
	mad.lo.s32 	%r1, %r4, %r5, %r6;
	mul.lo.s32 	%r7, %r3, %r2;
	setp.ge.s32 	%p1, %r1, %r7;
	@%p1 bra 	$L__BB2_2;
	cvta.to.global.u64 	%rd7, %rd1;
	cvta.to.global.u64 	%rd8, %rd2;
	cvta.to.global.u64 	%rd9, %rd3;
	cvta.to.global.u64 	%rd10, %rd4;
	cvta.to.global.u64 	%rd11, %rd5;
	cvta.to.global.u64 	%rd12, %rd6;
	mul.wide.s32 	%rd13, %r1, 4;
	add.s64 	%rd14, %rd7, %rd13;
	mov.b32 	%r8, 0;
	st.global.u32 	[%rd14], %r8;
	add.s64 	%rd15, %rd8, %rd13;
	st.global.u32 	[%rd15], %r8;
	add.s64 	%rd16, %rd9, %rd13;
	st.global.u32 	[%rd16], %r8;
	add.s64 	%rd17, %rd10, %rd13;
	st.global.u32 	[%rd17], %r8;
	add.s64 	%rd18, %rd11, %rd13;
	mov.b32 	%r9, 1065353216;
	st.global.u32 	[%rd18], %r9;
	add.s64 	%rd19, %rd12, %rd13;
	st.global.u32 	[%rd19], %r9;
$L__BB2_2:
	ret;

}


// ===== COMPILED SASS (sm_100) =====

	.target	sm_100

	.elftype	@"ET_EXEC"


//--------------------- .note.nv.tkinfo           --------------------------
	.section	.note.nv.tkinfo,"",@"SHT_NOTE"
	.sectionflags	@"SHF_NOTE_NV_TKINFO"
	.tkinfo
        /*0018*/ 	.word	0x00000002
        /*0030*/ 	.string	""
        /*0030*/ 	.string	"ptxas"
        /*0030*/ 	.string	"Cuda compilation tools, release 13.0, V13.0.88"
        /*0030*/ 	.string	"Build cuda_13.0.r13.0/compiler.36424714_0"
        /*0030*/ 	.string	"-arch sm_100 -m 64 "



//--------------------- .note.nv.cuinfo           --------------------------
	.section	.note.nv.cuinfo,"",@"SHT_NOTE"
	.sectionflags	@"SHF_NOTE_NV_CUINFO"
        /*0018*/ 	.short	0x0002
        /*001a*/ 	.short	0x0064
        /*001c*/ 	.short	0x0082
	.zero		2


//--------------------- .nv.info                  --------------------------
	.section	.nv.info,"",@"SHT_CUDA_INFO"
	.align	4


	//----- nvinfo : EIATTR_REGCOUNT
	.align		4
        /*0000*/ 	.byte	0x04, 0x2f
        /*0002*/ 	.short	(.L_1 - .L_0)
	.align		4
.L_0:
        /*0004*/ 	.word	index@(_Z15update_h_kerneliiffPKfS0_PfS1_i)
        /*0008*/ 	.word	0x00000013


	//----- nvinfo : EIATTR_FRAME_SIZE
	.align		4
.L_1:
        /*000c*/ 	.byte	0x04, 0x11
        /*000e*/ 	.short	(.L_3 - .L_2)
	.align		4
.L_2:
        /*0010*/ 	.word	index@($__internal_1_$__cuda_sm3x_div_rn_noftz_f32_slowpath)
        /*0014*/ 	.word	0x00000000


	//----- nvinfo : EIATTR_FRAME_SIZE
	.align		4
.L_3:
        /*0018*/ 	.byte	0x04, 0x11
        /*001a*/ 	.short	(.L_5 - .L_4)
	.align		4
.L_4:
        /*001c*/ 	.word	index@(_Z15update_h_kerneliiffPKfS0_PfS1_i)
        /*0020*/ 	.word	0x00000000


	//----- nvinfo : EIATTR_REGCOUNT
	.align		4
.L_5:
        /*0024*/ 	.byte	0x04, 0x2f
        /*0026*/ 	.short	(.L_7 - .L_6)
	.align		4
.L_6:
        /*0028*/ 	.word	index@(_Z15update_e_kerneliiffffPfS_PKfS1_S1_i)
        /*002c*/ 	.word	0x00000013


	//----- nvinfo : EIATTR_FRAME_SIZE
	.align		4
.L_7:
        /*0030*/ 	.byte	0x04, 0x11
        /*0032*/ 	.short	(.L_9 - .L_8)
	.align		4
.L_8:
        /*0034*/ 	.word	index@($__internal_0_$__cuda_sm3x_div_rn_noftz_f32_slowpath)
        /*0038*/ 	.word	0x00000000


	//----- nvinfo : EIATTR_FRAME_SIZE
	.align		4
.L_9:
        /*003c*/ 	.byte	0x04, 0x11
        /*003e*/ 	.short	(.L_11 - .L_10)
	.align		4
.L_10:
        /*0040*/ 	.word	index@(_Z15update_e_kerneliiffffPfS_PKfS1_S1_i)
        /*0044*/ 	.word	0x00000000


	//----- nvinfo : EIATTR_REGCOUNT
	.align		4
.L_11:
        /*0048*/ 	.byte	0x04, 0x2f
        /*004a*/ 	.short	(.L_13 - .L_12)
	.align		4
.L_12:
        /*004c*/ 	.word	index@(_Z11init_fieldsiiPfS_S_S_S_S_)
        /*0050*/ 	.word	0x00000014


	//----- nvinfo : EIATTR_FRAME_SIZE
	.align		4
.L_13:
        /*0054*/ 	.byte	0x04, 0x11
        /*0056*/ 	.short	(.L_15 - .L_14)
	.align		4
.L_14:
        /*0058*/ 	.word	index@(_Z11init_fieldsiiPfS_S_S_S_S_)
        /*005c*/ 	.word	0x00000000


	//----- nvinfo : EIATTR_MIN_STACK_SIZE
	.align		4
.L_15:
        /*0060*/ 	.byte	0x04, 0x12
        /*0062*/ 	.short	(.L_17 - .L_16)
	.align		4
.L_16:
        /*0064*/ 	.word	index@(_Z11init_fieldsiiPfS_S_S_S_S_)
        /*0068*/ 	.word	0x00000000


	//----- nvinfo : EIATTR_MIN_STACK_SIZE
	.align		4
.L_17:
        /*006c*/ 	.byte	0x04, 0x12
        /*006e*/ 	.short	(.L_19 - .L_18)
	.align		4
.L_18:
        /*0070*/ 	.word	index@(_Z15update_e_kerneliiffffPfS_PKfS1_S1_i)
        /*0074*/ 	.word	0x00000000


	//----- nvinfo : EIATTR_MIN_STACK_SIZE
	.align		4
.L_19:
        /*0078*/ 	.byte	0x04, 0x12
        /*007a*/ 	.short	(.L_21 - .L_20)
	.align		4
.L_20:
        /*007c*/ 	.word	index@(_Z15update_h_kerneliiffPKfS0_PfS1_i)
        /*0080*/ 	.word	0x00000000
.L_21:


//--------------------- .nv.compat                --------------------------
	.section	.nv.compat,"",@"SHT_CUDA_COMPAT_INFO"
	.align	4
        /*0000*/ 	.byte	0x02, 0x09, 0x00, 0x00, 0x02, 0x02, 0x01, 0x00, 0x02, 0x05, 0x05, 0x00, 0x03, 0x07, 0x01, 0x01
        /*0010*/ 	.byte	0x02, 0x03, 0x00, 0x00, 0x02, 0x06, 0x01, 0x00, 0x04, 0x0b, 0x08, 0x00, 0x01, 0x00, 0x00, 0x00
        /*0020*/ 	.byte	0x00, 0x00, 0x00, 0x00


//--------------------- .nv.info._Z11init_fieldsiiPfS_S_S_S_S_ --------------------------
	.section	.nv.info._Z11init_fieldsiiPfS_S_S_S_S_,"",@"SHT_CUDA_INFO"
	.sectionflags	@""
	.align	4


	//----- nvinfo : EIATTR_CUDA_API_VERSION
	.align		4
        /*0000*/ 	.byte	0x04, 0x37
        /*0002*/ 	.short	(.L_23 - .L_22)
.L_22:
        /*0004*/ 	.word	0x00000082


	//----- nvinfo : EIATTR_KPARAM_INFO
	.align		4
.L_23:
        /*0008*/ 	.byte	0x04, 0x17
        /*000a*/ 	.short	(.L_25 - .L_24)
.L_24:
        /*000c*/ 	.word	0x00000000
        /*0010*/ 	.short	0x0007
        /*0012*/ 	.short	0x0030
        /*0014*/ 	.byte	0x00, 0xf5, 0x21, 0x00


	//----- nvinfo : EIATTR_KPARAM_INFO
	.align		4
.L_25:
        /*0018*/ 	.byte	0x04, 0x17
        /*001a*/ 	.short	(.L_27 - .L_26)
.L_26:
        /*001c*/ 	.word	0x00000000
        /*0020*/ 	.short	0x0006
        /*0022*/ 	.short	0x0028
        /*0024*/ 	.byte	0x00, 0xf5, 0x21, 0x00


	//----- nvinfo : EIATTR_KPARAM_INFO
	.align		4
.L_27:
        /*0028*/ 	.byte	0x04, 0x17
        /*002a*/ 	.short	(.L_29 - .L_28)
.L_28:
        /*002c*/ 	.word	0x00000000
        /*0030*/ 	.short	0x0005
        /*0032*/ 	.short	0x0020
        /*0034*/ 	.byte	0x00, 0xf5, 0x21, 0x00


	//----- nvinfo : EIATTR_KPARAM_INFO
	.align		4
.L_29:
        /*0038*/ 	.byte	0x04, 0x17
        /*003a*/ 	.short	(.L_31 - .L_30)
.L_30:
        /*003c*/ 	.word	0x00000000
        /*0040*/ 	.short	0x0004
        /*0042*/ 	.short	0x0018
        /*0044*/ 	.byte	0x00, 0xf5, 0x21, 0x00


	//----- nvinfo : EIATTR_KPARAM_INFO
	.align		4
.L_31:
        /*0048*/ 	.byte	0x04, 0x17
        /*004a*/ 	.short	(.L_33 - .L_32)
.L_32:
        /*004c*/ 	.word	0x00000000
        /*0050*/ 	.short	0x0003
        /*0052*/ 	.short	0x0010
        /*0054*/ 	.byte	0x00, 0xf5, 0x21, 0x00


	//----- nvinfo : EIATTR_KPARAM_INFO
	.align		4
.L_33:
        /*0058*/ 	.byte	0x04, 0x17
        /*005a*/ 	.short	(.L_35 - .L_34)
.L_34:
        /*005c*/ 	.word	0x00000000
        /*0060*/ 	.short	0x0002
        /*0062*/ 	.short	0x0008
        /*0064*/ 	.byte	0x00, 0xf5, 0x21, 0x00


	//----- nvinfo : EIATTR_KPARAM_INFO
	.align		4
.L_35:
        /*0068*/ 	.byte	0x04, 0x17
        /*006a*/ 	.short	(.L_37 - .L_36)
.L_36:
        /*006c*/ 	.word	0x00000000
        /*0070*/ 	.short	0x0001
        /*0072*/ 	.short	0x0004
        /*0074*/ 	.byte	0x00, 0xf0, 0x11, 0x00


	//----- nvinfo : EIATTR_KPARAM_INFO
	.align		4
.L_37:
        /*0078*/ 	.byte	0x04, 0x17
        /*007a*/ 	.short	(.L_39 - .L_38)
.L_38:
        /*007c*/ 	.word	0x00000000
        /*0080*/ 	.short	0x0000
        /*0082*/ 	.short	0x0000
        /*0084*/ 	.byte	0x00, 0xf0, 0x11, 0x00


	//----- nvinfo : EIATTR_SPARSE_MMA_MASK
	.align		4
.L_39:
        /*0088*/ 	.byte	0x03, 0x50
        /*008a*/ 	.short	0x0000


	//----- nvinfo : EIATTR_MAXREG_COUNT
	.align		4
        /*008c*/ 	.byte	0x03, 0x1b
        /*008e*/ 	.short	0x00ff


	//----- nvinfo : EIATTR_MERCURY_ISA_VERSION
	.align		4
        /*0090*/ 	.byte	0x03, 0x5f
        /*0092*/ 	.short	0x0101


	//----- nvinfo : EIATTR_VRC_CTA_INIT_COUNT
	.align		4
        /*0094*/ 	.byte	0x02, 0x4a
	.zero		1
	.zero		1


	//----- nvinfo : EIATTR_EXIT_INSTR_OFFSETS
	.align		4
        /*0098*/ 	.byte	0x04, 0x1c
        /*009a*/ 	.short	(.L_41 - .L_40)


	//   ....[0]....
.L_40:
        /*009c*/ 	.word	0x00000080


	//   ....[1]....
        /*00a0*/ 	.word	0x000001d0


	//----- nvinfo : EIATTR_CBANK_PARAM_SIZE
	.align		4
.L_41:
        /*00a4*/ 	.byte	0x03, 0x19
        /*00a6*/ 	.short	0x0038


	//----- nvinfo : EIATTR_PARAM_CBANK
	.align		4
        /*00a8*/ 	.byte	0x04, 0x0a
        /*00aa*/ 	.short	(.L_43 - .L_42)
	.align		4
.L_42:
        /*00ac*/ 	.word	index@(.nv.constant0._Z11init_fieldsiiPfS_S_S_S_S_)
        /*00b0*/ 	.short	0x0380
        /*00b2*/ 	.short	0x0038


	//----- nvinfo : EIATTR_SW_WAR
	.align		4
.L_43:
        /*00b4*/ 	.byte	0x04, 0x36
        /*00b6*/ 	.short	(.L_45 - .L_44)
.L_44:
        /*00b8*/ 	.word	0x00000008
.L_45:


//--------------------- .nv.info._Z15update_e_kerneliiffffPfS_PKfS1_S1_i --------------------------
	.section	.nv.info._Z15update_e_kerneliiffffPfS_PKfS1_S1_i,"",@"SHT_CUDA_INFO"
	.sectionflags	@""
	.align	4


	//----- nvinfo : EIATTR_CUDA_API_VERSION
	.align		4
        /*0000*/ 	.byte	0x04, 0x37
        /*0002*/ 	.short	(.L_47 - .L_46)
.L_46:
        /*0004*/ 	.word	0x00000082


	//----- nvinfo : EIATTR_KPARAM_INFO
	.align		4
.L_47:
        /*0008*/ 	.byte	0x04, 0x17
        /*000a*/ 	.short	(.L_49 - .L_48)
.L_48:
        /*000c*/ 	.word	0x00000000
        /*0010*/ 	.short	0x000b
        /*0012*/ 	.short	0x0040
        /*0014*/ 	.byte	0x00, 0xf0, 0x11, 0x00


	//----- nvinfo : EIATTR_KPARAM_INFO
	.align		4
.L_49:
        /*0018*/ 	.byte	0x04, 0x17
        /*001a*/ 	.short	(.L_51 - .L_50)
.L_50:
        /*001c*/ 	.word	0x00000000
        /*0020*/ 	.short	0x000a
        /*0022*/ 	.short	0x0038
        /*0024*/ 	.byte	0x00, 0xf5, 0x21, 0x00


	//----- nvinfo : EIATTR_KPARAM_INFO
	.align		4
.L_51:
        /*0028*/ 	.byte	0x04, 0x17
        /*002a*/ 	.short	(.L_53 - .L_52)
.L_52:
        /*002c*/ 	.word	0x00000000
        /*0030*/ 	.short	0x0009
        /*0032*/ 	.short	0x0030
        /*0034*/ 	.byte	0x00, 0xf5, 0x21, 0x00


	//----- nvinfo : EIATTR_KPARAM_INFO
	.align		4
.L_53:
        /*0038*/ 	.byte	0x04, 0x17
        /*003a*/ 	.short	(.L_55 - .L_54)
.L_54:
        /*003c*/ 	.word	0x00000000
        /*0040*/ 	.short	0x0008
        /*0042*/ 	.short	0x0028
        /*0044*/ 	.byte	0x00, 0xf5, 0x21, 0x00


	//----- nvinfo : EIATTR_KPARAM_INFO
	.align		4
.L_55:
        /*0048*/ 	.byte	0x04, 0x17
        /*004a*/ 	.short	(.L_57 - .L_56)
.L_56:
        /*004c*/ 	.word	0x00000000
        /*0050*/ 	.short	0x0007
        /*0052*/ 	.short	0x0020
        /*0054*/ 	.byte	0x00, 0xf5, 0x21, 0x00


	//----- nvinfo : EIATTR_KPARAM_INFO
	.align		4
.L_57:
        /*0058*/ 	.byte	0x04, 0x17
        /*005a*/ 	.short	(.L_59 - .L_58)
.L_58:
        /*005c*/ 	.word	0x00000000
        /*0060*/ 	.short	0x0006
        /*0062*/ 	.short	0x0018
        /*0064*/ 	.byte	0x00, 0xf5, 0x21, 0x00


	//----- nvinfo : EIATTR_KPARAM_INFO
	.align		4
.L_59:
        /*0068*/ 	.byte	0x04, 0x17
        /*006a*/ 	.short	(.L_61 - .L_60)
.L_60:
        /*006c*/ 	.word	0x00000000
        /*0070*/ 	.short	0x0005
        /*0072*/ 	.short	0x0014
        /*0074*/ 	.byte	0x00, 0xf0, 0x11, 0x00


	//----- nvinfo : EIATTR_KPARAM_INFO
	.align		4
.L_61:
        /*0078*/ 	.byte	0x04, 0x17
        /*007a*/ 	.short	(.L_63 - .L_62)
.L_62:
        /*007c*/ 	.word	0x00000000
        /*0080*/ 	.short	0x0004
        /*0082*/ 	.short	0x0010
        /*0084*/ 	.byte	0x00, 0xf0, 0x11, 0x00


	//----- nvinfo : EIATTR_KPARAM_INFO
	.align		4
.L_63:
        /*0088*/ 	.byte	0x04, 0x17
        /*008a*/ 	.short	(.L_65 - .L_64)
.L_64:
        /*008c*/ 	.word	0x00000000
        /*0090*/ 	.short	0x0003
        /*0092*/ 	.short	0x000c
        /*0094*/ 	.byte	0x00, 0xf0, 0x11, 0x00


	//----- nvinfo : EIATTR_KPARAM_INFO
	.align		4
.L_65:
        /*0098*/ 	.byte	0x04, 0x17
        /*009a*/ 	.short	(.L_67 - .L_66)
.L_66:
        /*009c*/ 	.word	0x00000000
        /*00a0*/ 	.short	0x0002
        /*00a2*/ 	.short	0x0008
        /*00a4*/ 	.byte	0x00, 0xf0, 0x11, 0x00


	//----- nvinfo : EIATTR_KPARAM_INFO
	.align		4
.L_67:
        /*00a8*/ 	.byte	0x04, 0x17
        /*00aa*/ 	.short	(.L_69 - .L_68)
.L_68:
        /*00ac*/ 	.word	0x00000000
        /*00b0*/ 	.short	0x0001
        /*00b2*/ 	.short	0x0004
        /*00b4*/ 	.byte	0x00, 0xf0, 0x11, 0x00


	//----- nvinfo : EIATTR_KPARAM_INFO
	.align		4
.L_69:
        /*00b8*/ 	.byte	0x04, 0x17
        /*00ba*/ 	.short	(.L_71 - .L_70)
.L_70:
        /*00bc*/ 	.word	0x00000000
        /*00c0*/ 	.short	0x0000
        /*00c2*/ 	.short	0x0000
        /*00c4*/ 	.byte	0x00, 0xf0, 0x11, 0x00


	//----- nvinfo : EIATTR_SPARSE_MMA_MASK
	.align		4
.L_71:
        /*00c8*/ 	.byte	0x03, 0x50
        /*00ca*/ 	.short	0x0000


	//----- nvinfo : EIATTR_MAXREG_COUNT
	.align		4
        /*00cc*/ 	.byte	0x03, 0x1b
        /*00ce*/ 	.short	0x00ff


	//----- nvinfo : EIATTR_MERCURY_ISA_VERSION
	.align		4
        /*00d0*/ 	.byte	0x03, 0x5f
        /*00d2*/ 	.short	0x0101


	//----- nvinfo : EIATTR_VRC_CTA_INIT_COUNT
	.align		4
        /*00d4*/ 	.byte	0x02, 0x4a
	.zero		1
	.zero		1


	//----- nvinfo : EIATTR_EXIT_INSTR_OFFSETS
	.align		4
        /*00d8*/ 	.byte	0x04, 0x1c
        /*00da*/ 	.short	(.L_73 - .L_72)


	//   ....[0]....
.L_72:
        /*00dc*/ 	.word	0x00000070


	//   ....[1]....
        /*00e0*/ 	.word	0x000009d0


	//----- nvinfo : EIATTR_CRS_STACK_SIZE
	.align		4
.L_73:
        /*00e4*/ 	.byte	0x04, 0x1e
        /*00e6*/ 	.short	(.L_75 - .L_74)
.L_74:
        /*00e8*/ 	.word	0x00000000


	//----- nvinfo : EIATTR_CBANK_PARAM_SIZE
	.align		4
.L_75:
        /*00ec*/ 	.byte	0x03, 0x19
        /*00ee*/ 	.short	0x0044


	//----- nvinfo : EIATTR_PARAM_CBANK
	.align		4
        /*00f0*/ 	.byte	0x04, 0x0a
        /*00f2*/ 	.short	(.L_77 - .L_76)
	.align		4
.L_76:
        /*00f4*/ 	.word	index@(.nv.constant0._Z15update_e_kerneliiffffPfS_PKfS1_S1_i)
        /*00f8*/ 	.short	0x0380
        /*00fa*/ 	.short	0x0044


	//----- nvinfo : EIATTR_SW_WAR
	.align		4
.L_77:
        /*00fc*/ 	.byte	0x04, 0x36
        /*00fe*/ 	.short	(.L_79 - .L_78)
.L_78:
        /*0100*/ 	.word	0x00000008
.L_79:


//--------------------- .nv.info._Z15update_h_kerneliiffPKfS0_PfS1_i --------------------------
	.section	.nv.info._Z15update_h_kerneliiffPKfS0_PfS1_i,"",@"SHT_CUDA_INFO"
	.sectionflags	@""
	.align	4


	//----- nvinfo : EIATTR_CUDA_API_VERSION
	.align		4
        /*0000*/ 	.byte	0x04, 0x37
        /*0002*/ 	.short	(.L_81 - .L_80)
.L_80:
        /*0004*/ 	.word	0x00000082


	//----- nvinfo : EIATTR_KPARAM_INFO
	.align		4
.L_81:
        /*0008*/ 	.byte	0x04, 0x17
        /*000a*/ 	.short	(.L_83 - .L_82)
.L_82:
        /*000c*/ 	.word	0x00000000
        /*0010*/ 	.short	0x0008
        /*0012*/ 	.short	0x0030
        /*0014*/ 	.byte	0x00, 0xf0, 0x11, 0x00


	//----- nvinfo : EIATTR_KPARAM_INFO
	.align		4
.L_83:
        /*0018*/ 	.byte	0x04, 0x17
        /*001a*/ 	.short	(.L_85 - .L_84)
.L_84:
        /*001c*/ 	.word	0x00000000
        /*0020*/ 	.short	0x0007
        /*0022*/ 	.short	0x0028
        /*0024*/ 	.byte	0x00, 0xf5, 0x21, 0x00


	//----- nvinfo : EIATTR_KPARAM_INFO
	.align		4
.L_85:
        /*0028*/ 	.byte	0x04, 0x17
        /*002a*/ 	.short	(.L_87 - .L_86)
.L_86:
        /*002c*/ 	.word	0x00000000
        /*0030*/ 	.short	0x0006
        /*0032*/ 	.short	0x0020
        /*0034*/ 	.byte	0x00, 0xf5, 0x21, 0x00


	//----- nvinfo : EIATTR_KPARAM_INFO
	.align		4
.L_87:
        /*0038*/ 	.byte	0x04, 0x17
        /*003a*/ 	.short	(.L_89 - .L_88)
.L_88:
        /*003c*/ 	.word	0x00000000
        /*0040*/ 	.short	0x0005
        /*0042*/ 	.short	0x0018
        /*0044*/ 	.byte	0x00, 0xf5, 0x21, 0x00


	//----- nvinfo : EIATTR_KPARAM_INFO
	.align		4
.L_89:
        /*0048*/ 	.byte	0x04, 0x17
        /*004a*/ 	.short	(.L_91 - .L_90)
.L_90:
        /*004c*/ 	.word	0x00000000
        /*0050*/ 	.short	0x0004
        /*0052*/ 	.short	0x0010
        /*0054*/ 	.byte	0x00, 0xf5, 0x21, 0x00


	//----- nvinfo : EIATTR_KPARAM_INFO
	.align		4
.L_91:
        /*0058*/ 	.byte	0x04, 0x17
        /*005a*/ 	.short	(.L_93 - .L_92)
.L_92:
        /*005c*/ 	.word	0x00000000
        /*0060*/ 	.short	0x0003
        /*0062*/ 	.short	0x000c
        /*0064*/ 	.byte	0x00, 0xf0, 0x11, 0x00


	//----- nvinfo : EIATTR_KPARAM_INFO
	.align		4
.L_93:
        /*0068*/ 	.byte	0x04, 0x17
        /*006a*/ 	.short	(.L_95 - .L_94)
.L_94:
        /*006c*/ 	.word	0x00000000
        /*0070*/ 	.short	0x0002
        /*0072*/ 	.short	0x0008
        /*0074*/ 	.byte	0x00, 0xf0, 0x11, 0x00


	//----- nvinfo : EIATTR_KPARAM_INFO
	.align		4
.L_95:
        /*0078*/ 	.byte	0x04, 0x17
        /*007a*/ 	.short	(.L_97 - .L_96)
.L_96:
        /*007c*/ 	.word	0x00000000
        /*0080*/ 	.short	0x0001
        /*0082*/ 	.short	0x0004
        /*0084*/ 	.byte	0x00, 0xf0, 0x11, 0x00


	//----- nvinfo : EIATTR_KPARAM_INFO
	.align		4
.L_97:
        /*0088*/ 	.byte	0x04, 0x17
        /*008a*/ 	.short	(.L_99 - .L_98)
.L_98:
        /*008c*/ 	.word	0x00000000
        /*0090*/ 	.short	0x0000
        /*0092*/ 	.short	0x0000
        /*0094*/ 	.byte	0x00, 0xf0, 0x11, 0x00


	//----- nvinfo : EIATTR_SPARSE_MMA_MASK
	.align		4
.L_99:
        /*0098*/ 	.byte	0x03, 0x50
        /*009a*/ 	.short	0x0000


	//----- nvinfo : EIATTR_MAXREG_COUNT
	.align		4
        /*009c*/ 	.byte	0x03, 0x1b
        /*009e*/ 	.short	0x00ff


	//----- nvinfo : EIATTR_MERCURY_ISA_VERSION
	.align		4
        /*00a0*/ 	.byte	0x03, 0x5f
        /*00a2*/ 	.short	0x0101


	//----- nvinfo : EIATTR_VRC_CTA_INIT_COUNT
	.align		4
        /*00a4*/ 	.byte	0x02, 0x4a
	.zero		1
	.zero		1


	//----- nvinfo : EIATTR_EXIT_INSTR_OFFSETS
	.align		4
        /*00a8*/ 	.byte	0x04, 0x1c
        /*00aa*/ 	.short	(.L_101 - .L_100)


	//   ....[0]....
.L_100:
        /*00ac*/ 	.word	0x00000070


	//   ....[1]....
        /*00b0*/ 	.word	0x000005f0


	//----- nvinfo : EIATTR_CRS_STACK_SIZE
	.align		4
.L_101:
        /*00b4*/ 	.byte	0x04, 0x1e
        /*00b6*/ 	.short	(.L_103 - .L_102)
.L_102:
        /*00b8*/ 	.word	0x00000000


	//----- nvinfo : EIATTR_CBANK_PARAM_SIZE
	.align		4
.L_103:
        /*00bc*/ 	.byte	0x03, 0x19
        /*00be*/ 	.short	0x0034


	//----- nvinfo : EIATTR_PARAM_CBANK
	.align		4
        /*00c0*/ 	.byte	0x04, 0x0a
        /*00c2*/ 	.short	(.L_105 - .L_104)
	.align		4
.L_104:
        /*00c4*/ 	.word	index@(.nv.constant0._Z15update_h_kerneliiffPKfS0_PfS1_i)
        /*00c8*/ 	.short	0x0380
        /*00ca*/ 	.short	0x0034


	//----- nvinfo : EIATTR_SW_WAR
	.align		4
.L_105:
        /*00cc*/ 	.byte	0x04, 0x36
        /*00ce*/ 	.short	(.L_107 - .L_106)
.L_106:
        /*00d0*/ 	.word	0x00000008
.L_107:


//--------------------- .nv.callgraph             --------------------------
	.section	.nv.callgraph,"",@"SHT_CUDA_CALLGRAPH"
	.align	4
	.sectionentsize	8
	.align		4
        /*0000*/ 	.word	0x00000000
	.align		4
        /*0004*/ 	.word	0xffffffff
	.align		4
        /*0008*/ 	.word	0x00000000
	.align		4
        /*000c*/ 	.word	0xfffffffe
	.align		4
        /*0010*/ 	.word	0x00000000
	.align		4
        /*0014*/ 	.word	0xfffffffd
	.align		4
        /*0018*/ 	.word	0x00000000
	.align		4
        /*001c*/ 	.word	0xfffffffc


//--------------------- .text._Z11init_fieldsiiPfS_S_S_S_S_ --------------------------
	.section	.text._Z11init_fieldsiiPfS_S_S_S_S_,"ax",@progbits
	.align	128
        .global         _Z11init_fieldsiiPfS_S_S_S_S_
        .type           _Z11init_fieldsiiPfS_S_S_S_S_,@function
        .size           _Z11init_fieldsiiPfS_S_S_S_S_,(.L_x_42 - _Z11init_fieldsiiPfS_S_S_S_S_)
        .other          _Z11init_fieldsiiPfS_S_S_S_S_,@"STO_CUDA_ENTRY STV_DEFAULT"
_Z11init_fieldsiiPfS_S_S_S_S_:
.text._Z11init_fieldsiiPfS_S_S_S_S_:
[----:B------:R-:W-:Y:S01]  /*0000*/  LDC R1, c[0x0][0x37c] ;  /* 0x0000df00ff017b82 */ /* 0x000fe20000000800 */
[----:B------:R-:W0:Y:S07]  /*0010*/  S2R R0, SR_TID.X ;  /* 0x0000000000007919 */ /* 0x000e2e0000002100 */
[----:B------:R-:W0:Y:S01]  /*0020*/  S2UR UR6, SR_CTAID.X ;  /* 0x00000000000679c3 */ /* 0x000e220000002500 */
[----:B------:R-:W1:Y:S07]  /*0030*/  LDCU.64 UR4, c[0x0][0x380] ;  /* 0x00007000ff0477ac */ /* 0x000e6e0008000a00 */
[----:B------:R-:W0:Y:S01]  /*0040*/  LDC R15, c[0x0][0x360] ;  /* 0x0000d800ff0f7b82 */ /* 0x000e220000000800 */
[----:B-1----:R-:W-:Y:S01]  /*0050*/  UIMAD UR4, UR5, UR4, URZ ;  /* 0x00000004050472a4 */ /* 0x002fe2000f8e02ff */
[----:B0-----:R-:W-:-:S05]  /*0060*/  IMAD R15, R15, UR6, R0 ;  /* 0x000000060f0f7c24 */ /* 0x001fca000f8e0200 */
[----:B------:R-:W-:-:S13]  /*0070*/  ISETP.GE.AND P0, PT, R15, UR4, PT ;  /* 0x000000040f007c0c */ /* 0x000fda000bf06270 */
[----:B------:R-:W-:Y:S05]  /*0080*/  @P0 EXIT ;  /* 0x000000000000094d */ /* 0x000fea0003800000 */
[----:B------:R-:W0:Y:S01]  /*0090*/  LDC.64 R2, c[0x0][0x388] ;  /* 0x0000e200ff027b82 */ /* 0x000e220000000a00 */
[----:B------:R-:W1:Y:S01]  /*00a0*/  LDCU.64 UR4, c[0x0][0x358] ;  /* 0x00006b00ff0477ac */ /* 0x000e620008000a00 */
[----:B------:R-:W-:-:S06]  /*00b0*/  HFMA2 R17, -RZ, RZ, 1.875, 0 ;  /* 0x3f800000ff117431 */ /* 0x000fcc00000001ff */
[----:B------:R-:W2:Y:S08]  /*00c0*/  LDC.64 R4, c[0x0][0x390] ;  /* 0x0000e400ff047b82 */ /* 0x000eb00000000a00 */
[----:B------:R-:W3:Y:S08]  /*00d0*/  LDC.64 R6, c[0x0][0x398] ;  /* 0x0000e600ff067b82 */ /* 0x000ef00000000a00 */
[----:B------:R-:W4:Y:S01]  /*00e0*/  LDC.64 R8, c[0x0][0x3a0] ;  /* 0x0000e800ff087b82 */ /* 0x000f220000000a00 */
[----:B0-----:R-:W-:-:S05]  /*00f0*/  IMAD.WIDE R2, R15, 0x4, R2 ;  /* 0x000000040f027825 */ /* 0x001fca00078e0202 */
[----:B-1----:R-:W-:Y:S02]  /*0100*/  STG.E desc[UR4][R2.64], RZ ;  /* 0x000000ff02007986 */ /* 0x002fe4000c101904 */
[----:B------:R-:W0:Y:S01]  /*0110*/  LDC.64 R10, c[0x0][0x3a8] ;  /* 0x0000ea00ff0a7b82 */ /* 0x000e220000000a00 */
[----:B--2---:R-:W-:-:S05]  /*0120*/  IMAD.WIDE R4, R15, 0x4, R4 ;  /* 0x000000040f047825 */ /* 0x004fca00078e0204 */
[----:B------:R-:W-:Y:S02]  /*0130*/  STG.E desc[UR4][R4.64], RZ ;  /* 0x000000ff04007986 */ /* 0x000fe4000c101904 */
[----:B------:R-:W1:Y:S01]  /*0140*/  LDC.64 R12, c[0x0][0x3b0] ;  /* 0x0000ec00ff0c7b82 */ /* 0x000e620000000a00 */
[----:B---3--:R-:W-:-:S05]  /*0150*/  IMAD.WIDE R6, R15, 0x4, R6 ;  /* 0x000000040f067825 */ /* 0x008fca00078e0206 */
[----:B------:R-:W-:Y:S01]  /*0160*/  STG.E desc[UR4][R6.64], RZ ;  /* 0x000000ff06007986 */ /* 0x000fe2000c101904 */
[----:B----4-:R-:W-:-:S05]  /*0170*/  IMAD.WIDE R8, R15, 0x4, R8 ;  /* 0x000000040f087825 */ /* 0x010fca00078e0208 */
[----:B------:R-:W-:Y:S01]  /*0180*/  STG.E desc[UR4][R8.64], RZ ;  /* 0x000000ff08007986 */ /* 0x000fe2000c101904 */
[----:B0-----:R-:W-:-:S05]  /*0190*/  IMAD.WIDE R10, R15, 0x4, R10 ;  /* 0x000000040f0a7825 */ /* 0x001fca00078e020a */
[----:B------:R-:W-:Y:S01]  /*01a0*/  STG.E desc[UR4][R10.64], R17 ;  /* 0x000000110a007986 */ /* 0x000fe2000c101904 */
[----:B-1----:R-:W-:-:S05]  /*01b0*/  IMAD.WIDE R12, R15, 0x4, R12 ;  /* 0x000000040f0c7825 */ /* 0x002fca00078e020c */
[----:B------:R-:W-:Y:S01]  /*01c0*/  STG.E desc[UR4][R12.64], R17 ;  /* 0x000000110c007986 */ /* 0x000fe2000c101904 */
[----:B------:R-:W-:Y:S05]  /*01d0*/  EXIT ;  /* 0x000000000000794d */ /* 0x000fea0003800000 */
.L_x_0:
[----:B------:R-:W-:-:S00]  /*01e0*/  BRA `(.L_x_0) ;  /* 0xfffffffc00fc7947 */ /* 0x000fc0000383ffff */
[----:B------:R-:W-:-:S00]  /*01f0*/  NOP ;  /* 0x0000000000007918 */ /* 0x000fc00000000000 */
        /* <DEDUP_REMOVED lines=8> */
.L_x_42:


//--------------------- .text._Z15update_e_kerneliiffffPfS_PKfS1_S1_i --------------------------
	.section	.text._Z15update_e_kerneliiffffPfS_PKfS1_S1_i,"ax",@progbits
	.align	128
        .global         _Z15update_e_kerneliiffffPfS_PKfS1_S1_i
        .type           _Z15update_e_kerneliiffffPfS_PKfS1_S1_i,@function
        .size           _Z15update_e_kerneliiffffPfS_PKfS1_S1_i,(.L_x_40 - _Z15update_e_kerneliiffffPfS_PKfS1_S1_i)
        .other          _Z15update_e_kerneliiffffPfS_PKfS1_S1_i,@"STO_CUDA_ENTRY STV_DEFAULT"
_Z15update_e_kerneliiffffPfS_PKfS1_S1_i:
.text._Z15update_e_kerneliiffffPfS_PKfS1_S1_i:
[----:B------:R-:W-:Y:S01]  /*0000*/  LDC R1, c[0x0][0x37c] ;  /* 0x0000df00ff017b82 */ /* 0x000fe20000000800 */
[----:B------:R-:W0:Y:S07]  /*0010*/  S2R R3, SR_TID.X ;  /* 0x0000000000037919 */ /* 0x000e2e0000002100 */
[----:B------:R-:W0:Y:S01]  /*0020*/  S2UR UR4, SR_CTAID.X ;  /* 0x00000000000479c3 */ /* 0x000e220000002500 */
[----:B------:R-:W1:Y:S07]  /*0030*/  LDCU UR5, c[0x0][0x3c0] ;  /* 0x00007800ff0577ac */ /* 0x000e6e0008000800 */
[----:B------:R-:W0:Y:S02]  /*0040*/  LDC R4, c[0x0][0x360] ;  /* 0x0000d800ff047b82 */ /* 0x000e240000000800 */
[----:B0-----:R-:W-:-:S05]  /*0050*/  IMAD R4, R4, UR4, R3 ;  /* 0x0000000404047c24 */ /* 0x001fca000f8e0203 */
[----:B-1----:R-:W-:-:S13]  /*0060*/  ISETP.GE.AND P0, PT, R4, UR5, PT ;  /* 0x0000000504007c0c */ /* 0x002fda000bf06270 */
[----:B------:R-:W-:Y:S05]  /*0070*/  @P0 EXIT ;  /* 0x000000000000094d */ /* 0x000fea0003800000 */
[----:B------:R-:W0:Y:S01]  /*0080*/  LDC R6, c[0x0][0x380] ;  /* 0x0000e000ff067b82 */ /* 0x000e220000000800 */
[----:B------:R-:W-:Y:S01]  /*0090*/  ISETP.GE.AND P2, PT, R4, RZ, PT ;  /* 0x000000ff0400720c */ /* 0x000fe20003f46270 */
[----:B------:R-:W1:Y:S06]  /*00a0*/  LDCU.64 UR4, c[0x0][0x358] ;  /* 0x00006b00ff0477ac */ /* 0x000e6c0008000a00 */
[----:B------:R-:W2:Y:S01]  /*00b0*/  LDC R13, c[0x0][0x38c] ;  /* 0x0000e300ff0d7b82 */ /* 0x000ea20000000800 */
[----:B0-----:R-:W-:-:S04]  /*00c0*/  IABS R5, R6 ;  /* 0x0000000600057213 */ /* 0x001fc80000000000 */
[----:B------:R-:W0:Y:S08]  /*00d0*/  I2F.RP R0, R5 ;  /* 0x0000000500007306 */ /* 0x000e300000209400 */
[----:B0-----:R-:W0:Y:S02]  /*00e0*/  MUFU.RCP R0, R0 ;  /* 0x0000000000007308 */ /* 0x001e240000001000 */
[----:B0-----:R-:W-:-:S06]  /*00f0*/  VIADD R2, R0, 0xffffffe ;  /* 0x0ffffffe00027836 */ /* 0x001fcc0000000000 */
[----:B------:R0:W3:Y:S02]  /*0100*/  F2I.FTZ.U32.TRUNC.NTZ R3, R2 ;  /* 0x0000000200037305 */ /* 0x0000e4000021f000 */
[----:B0-----:R-:W-:Y:S02]  /*0110*/  HFMA2 R2, -RZ, RZ, 0, 0 ;  /* 0x00000000ff027431 */ /* 0x001fe400000001ff */
[----:B---3--:R-:W-:-:S04]  /*0120*/  IMAD.MOV R8, RZ, RZ, -R3 ;  /* 0x000000ffff087224 */ /* 0x008fc800078e0a03 */
[----:B------:R-:W-:Y:S01]  /*0130*/  IMAD R7, R8, R5, RZ ;  /* 0x0000000508077224 */ /* 0x000fe200078e02ff */
[----:B------:R-:W-:-:S03]  /*0140*/  IABS R8, R4 ;  /* 0x0000000400087213 */ /* 0x000fc60000000000 */
[----:B------:R-:W-:-:S06]  /*0150*/  IMAD.HI.U32 R3, R3, R7, R2 ;  /* 0x0000000703037227 */ /* 0x000fcc00078e0002 */
[----:B------:R-:W-:-:S04]  /*0160*/  IMAD.HI.U32 R3, R3, R8, RZ ;  /* 0x0000000803037227 */ /* 0x000fc800078e00ff */
[----:B------:R-:W-:-:S04]  /*0170*/  IMAD.MOV R3, RZ, RZ, -R3 ;  /* 0x000000ffff037224 */ /* 0x000fc800078e0a03 */
[C---:B------:R-:W-:Y:S02]  /*0180*/  IMAD R0, R5.reuse, R3, R8 ;  /* 0x0000000305007224 */ /* 0x040fe400078e0208 */
[----:B------:R-:W0:Y:S03]  /*0190*/  LDC.64 R8, c[0x0][0x3b8] ;  /* 0x0000ee00ff087b82 */ /* 0x000e260000000a00 */
[----:B------:R-:W-:-:S13]  /*01a0*/  ISETP.GT.U32.AND P0, PT, R5, R0, PT ;  /* 0x000000000500720c */ /* 0x000fda0003f04070 */
[----:B------:R-:W-:Y:S02]  /*01b0*/  @!P0 IADD3 R0, PT, PT, R0, -R5, RZ ;  /* 0x8000000500008210 */ /* 0x000fe40007ffe0ff */
[----:B------:R-:W-:Y:S02]  /*01c0*/  ISETP.NE.AND P0, PT, R6, RZ, PT ;  /* 0x000000ff0600720c */ /* 0x000fe40003f05270 */
[----:B------:R-:W-:-:S13]  /*01d0*/  ISETP.GT.U32.AND P1, PT, R5, R0, PT ;  /* 0x000000000500720c */ /* 0x000fda0003f24070 */
[----:B------:R-:W-:-:S05]  /*01e0*/  @!P1 IMAD.IADD R0, R0, 0x1, -R5 ;  /* 0x0000000100009824 */ /* 0x000fca00078e0a05 */
[----:B------:R-:W-:-:S05]  /*01f0*/  MOV R5, R0 ;  /* 0x0000000000057202 */ /* 0x000fca0000000f00 */
[----:B------:R-:W-:Y:S01]  /*0200*/  @!P2 IMAD.MOV R5, RZ, RZ, -R5 ;  /* 0x000000ffff05a224 */ /* 0x000fe200078e0a05 */
[----:B------:R-:W-:-:S04]  /*0210*/  @!P0 LOP3.LUT R5, RZ, R6, RZ, 0x33, !PT ;  /* 0x00000006ff058212 */ /* 0x000fc800078e33ff */
[----:B------:R-:W-:Y:S02]  /*0220*/  IADD3 R7, PT, PT, R4, -R5, RZ ;  /* 0x8000000504077210 */ /* 0x000fe40007ffe0ff */
[----:B------:R-:W-:-:S03]  /*0230*/  ISETP.NE.AND P0, PT, R5, RZ, PT ;  /* 0x000000ff0500720c */ /* 0x000fc60003f05270 */
[----:B------:R-:W-:-:S05]  /*0240*/  IMAD.IADD R3, R7, 0x1, R6 ;  /* 0x0000000107037824 */ /* 0x000fca00078e0206 */
[----:B------:R-:W-:Y:S01]  /*0250*/  SEL R11, R3, R4, !P0 ;  /* 0x00000004030b7207 */ /* 0x000fe20004000000 */
[----:B0-----:R-:W-:-:S04]  /*0260*/  IMAD.WIDE R2, R4, 0x4, R8 ;  /* 0x0000000404027825 */ /* 0x001fc800078e0208 */
[----:B------:R-:W-:Y:S01]  /*0270*/  IMAD.WIDE R8, R11, 0x4, R8 ;  /* 0x000000040b087825 */ /* 0x000fe200078e0208 */
[----:B-1----:R-:W3:Y:S05]  /*0280*/  LDG.E R0, desc[UR4][R2.64] ;  /* 0x0000000402007981 */ /* 0x002eea000c1e1900 */
[----:B------:R-:W3:Y:S01]  /*0290*/  LDG.E R9, desc[UR4][R8.64+-0x4] ;  /* 0xfffffc0408097981 */ /* 0x000ee2000c1e1900 */
[----:B--2---:R-:W0:Y:S01]  /*02a0*/  MUFU.RCP R10, R13 ;  /* 0x0000000d000a7308 */ /* 0x004e220000001000 */
[----:B------:R-:W-:Y:S01]  /*02b0*/  BSSY.RECONVERGENT B0, `(.L_x_1) ;  /* 0x000000f000007945 */ /* 0x000fe20003800200 */
[----:B------:R-:W-:Y:S01]  /*02c0*/  IADD3 R6, PT, PT, R5, -R6, R7 ;  /* 0x8000000605067210 */ /* 0x000fe20007ffe007 */
[----:B0-----:R-:W-:-:S04]  /*02d0*/  FFMA R11, R10, -R13, 1 ;  /* 0x3f8000000a0b7423 */ /* 0x001fc8000000080d */
[----:B------:R-:W-:Y:S01]  /*02e0*/  FFMA R11, R10, R11, R10 ;  /* 0x0000000b0a0b7223 */ /* 0x000fe2000000000a */
[----:B---3--:R-:W-:-:S04]  /*02f0*/  FADD R0, R0, -R9 ;  /* 0x8000000900007221 */ /* 0x008fc80000000000 */
[----:B------:R-:W0:Y:S01]  /*0300*/  FCHK P0, R0, R13 ;  /* 0x0000000d00007302 */ /* 0x000e220000000000 */
[----:B------:R-:W-:-:S04]  /*0310*/  FFMA R10, R0, R11, RZ ;  /* 0x0000000b000a7223 */ /* 0x000fc800000000ff */
[----:B------:R-:W-:-:S04]  /*0320*/  FFMA R12, R10, -R13, R0 ;  /* 0x8000000d0a0c7223 */ /* 0x000fc80000000000 */
[----:B------:R-:W-:Y:S01]  /*0330*/  FFMA R5, R11, R12, R10 ;  /* 0x0000000c0b057223 */ /* 0x000fe2000000000a */
[----:B0-----:R-:W-:Y:S06]  /*0340*/  @!P0 BRA `(.L_x_2) ;  /* 0x0000000000148947 */ /* 0x001fec0003800000 */
[----:B------:R-:W0:Y:S01]  /*0350*/  LDCU UR6, c[0x0][0x38c] ;  /* 0x00007180ff0677ac */ /* 0x000e220008000800 */
[----:B------:R-:W-:Y:S02]  /*0360*/  MOV R8, 0x390 ;  /* 0x0000039000087802 */ /* 0x000fe40000000f00 */
[----:B0-----:R-:W-:-:S07]  /*0370*/  MOV R3, UR6 ;  /* 0x0000000600037c02 */ /* 0x001fce0008000f00 */
[----:B------:R-:W-:Y:S05]  /*0380*/  CALL.REL.NOINC `($__internal_0_$__cuda_sm3x_div_rn_noftz_f32_slowpath) ;  /* 0x0000000400947944 */ /* 0x000fea0003c00000 */
[----:B------:R-:W-:-:S07]  /*0390*/  IMAD.MOV.U32 R5, RZ, RZ, R2 ;  /* 0x000000ffff057224 */ /* 0x000fce00078e0002 */
.L_x_2:
[----:B------:R-:W-:Y:S05]  /*03a0*/  BSYNC.RECONVERGENT B0 ;  /* 0x0000000000007941 */ /* 0x000fea0003800200 */
.L_x_1:
[----:B------:R-:W0:Y:S08]  /*03b0*/  LDC.64 R8, c[0x0][0x3b0] ;  /* 0x0000ec00ff087b82 */ /* 0x000e300000000a00 */
[----:B------:R-:W1:Y:S01]  /*03c0*/  LDC R11, c[0x0][0x390] ;  /* 0x0000e400ff0b7b82 */ /* 0x000e620000000800 */
[----:B0-----:R-:W-:-:S04]  /*03d0*/  IMAD.WIDE R6, R6, 0x4, R8 ;  /* 0x0000000406067825 */ /* 0x001fc800078e0208 */
[----:B------:R-:W-:Y:S02]  /*03e0*/  IMAD.WIDE R2, R4, 0x4, R8 ;  /* 0x0000000404027825 */ /* 0x000fe400078e0208 */
[----:B------:R-:W2:Y:S04]  /*03f0*/  LDG.E R7, desc[UR4][R6.64] ;  /* 0x0000000406077981 */ /* 0x000ea8000c1e1900 */
[----:B------:R-:W2:Y:S01]  /*0400*/  LDG.E R0, desc[UR4][R2.64] ;  /* 0x0000000402007981 */ /* 0x000ea2000c1e1900 */
[----:B-1----:R-:W0:Y:S01]  /*0410*/  MUFU.RCP R8, R11 ;  /* 0x0000000b00087308 */ /* 0x002e220000001000 */
[----:B------:R-:W-:Y:S01]  /*0420*/  BSSY.RECONVERGENT B0, `(.L_x_3) ;  /* 0x000000e000007945 */ /* 0x000fe20003800200 */
[----:B0-----:R-:W-:-:S04]  /*0430*/  FFMA R9, R8, -R11, 1 ;  /* 0x3f80000008097423 */ /* 0x001fc8000000080b */
[----:B------:R-:W-:Y:S01]  /*0440*/  FFMA R9, R8, R9, R8 ;  /* 0x0000000908097223 */ /* 0x000fe20000000008 */
[----:B--2---:R-:W-:-:S04]  /*0450*/  FADD R0, R0, -R7 ;  /* 0x8000000700007221 */ /* 0x004fc80000000000 */
        /* <DEDUP_REMOVED lines=10> */
.L_x_4:
[----:B------:R-:W-:Y:S05]  /*0500*/  BSYNC.RECONVERGENT B0 ;  /* 0x0000000000007941 */ /* 0x000fea0003800200 */
.L_x_3:
[----:B------:R-:W0:Y:S01]  /*0510*/  LDC.64 R6, c[0x0][0x3a0] ;  /* 0x0000e800ff067b82 */ /* 0x000e220000000a00 */
[----:B------:R-:W1:Y:S01]  /*0520*/  LDCU UR6, c[0x0][0x394] ;  /* 0x00007280ff0677ac */ /* 0x000e620008000800 */
[----:B------:R-:W2:Y:S01]  /*0530*/  LDCU UR7, c[0x0][0x384] ;  /* 0x00007080ff0777ac */ /* 0x000ea20008000800 */
[----:B0-----:R-:W-:-:S05]  /*0540*/  IMAD.WIDE R6, R4, 0x4, R6 ;  /* 0x0000000404067825 */ /* 0x001fca00078e0206 */
[----:B------:R-:W1:Y:S01]  /*0550*/  LDG.E R0, desc[UR4][R6.64] ;  /* 0x0000000406007981 */ /* 0x000e62000c1e1900 */
[----:B------:R-:W-:Y:S01]  /*0560*/  FADD R5, -R8, R5 ;  /* 0x0000000508057221 */ /* 0x000fe20000000100 */
[----:B--2---:R-:W-:Y:S01]  /*0570*/  ISETP.NE.AND P0, PT, R4, UR7, PT ;  /* 0x0000000704007c0c */ /* 0x004fe2000bf05270 */
[----:B------:R-:W-:Y:S02]  /*0580*/  BSSY.RECONVERGENT B0, `(.L_x_5) ;  /* 0x0000030000007945 */ /* 0x000fe40003800200 */
[----:B-1----:R-:W-:-:S05]  /*0590*/  FFMA R5, R5, UR6, R0 ;  /* 0x0000000605057c23 */ /* 0x002fca0008000000 */
[----:B------:R0:W-:Y:S05]  /*05a0*/  STG.E desc[UR4][R6.64], R5 ;  /* 0x0000000506007986 */ /* 0x0001ea000c101904 */
[----:B------:R-:W-:Y:S05]  /*05b0*/  @P0 BRA `(.L_x_6) ;  /* 0x0000000000b00947 */ /* 0x000fea0003800000 */
[----:B------:R-:W1:Y:S01]  /*05c0*/  LDC R0, c[0x0][0x388] ;  /* 0x0000e200ff007b82 */ /* 0x000e620000000800 */
[----:B------:R-:W-:Y:S02]  /*05d0*/  HFMA2 R3, -RZ, RZ, 18.96875, -1.03125 ;  /* 0x4cbebc20ff037431 */ /* 0x000fe400000001ff */
[----:B------:R-:W-:-:S04]  /*05e0*/  IMAD.MOV.U32 R2, RZ, RZ, 0x322bcc77 ;  /* 0x322bcc77ff027424 */ /* 0x000fc800078e00ff */
[----:B------:R-:W-:-:S04]  /*05f0*/  FFMA R2, R3, -R2, 1 ;  /* 0x3f80000003027423 */ /* 0x000fc80000000802 */
[----:B------:R-:W-:Y:S01]  /*0600*/  FFMA R3, R2, R3, 100000000 ;  /* 0x4cbebc2002037423 */ /* 0x000fe20000000003 */
[----:B-1----:R-:W-:-:S04]  /*0610*/  FADD R0, R0, -5.9999997858994902344e-08 ;  /* 0xb380d95900007421 */ /* 0x002fc80000000000 */
[----:B------:R-:W1:Y:S01]  /*0620*/  FCHK P0, R0, 9.9999999392252902908e-09 ;  /* 0x322bcc7700007902 */ /* 0x000e620000000000 */
[----:B------:R-:W-:-:S04]  /*0630*/  FFMA R2, R0, R3, RZ ;  /* 0x0000000300027223 */ /* 0x000fc800000000ff */
[----:B0-----:R-:W-:-:S04]  /*0640*/  FFMA R5, R2, -9.9999999392252902908e-09, R0 ;  /* 0xb22bcc7702057823 */ /* 0x001fc80000000000 */
[----:B------:R-:W-:Y:S01]  /*0650*/  FFMA R3, R3, R5, R2 ;  /* 0x0000000503037223 */ /* 0x000fe20000000002 */
[----:B-1----:R-:W-:Y:S06]  /*0660*/  @!P0 BRA `(.L_x_7) ;  /* 0x0000000000108947 */ /* 0x002fec0003800000 */
[----:B------:R-:W-:Y:S02]  /*0670*/  MOV R3, 0x322bcc77 ;  /* 0x322bcc7700037802 */ /* 0x000fe40000000f00 */
[----:B------:R-:W-:-:S07]  /*0680*/  MOV R8, 0x6a0 ;  /* 0x000006a000087802 */ /* 0x000fce0000000f00 */
[----:B------:R-:W-:Y:S05]  /*0690*/  CALL.REL.NOINC `($__internal_0_$__cuda_sm3x_div_rn_noftz_f32_slowpath) ;  /* 0x0000000000d07944 */ /* 0x000fea0003c00000 */
[----:B------:R-:W-:-:S07]  /*06a0*/  IMAD.MOV.U32 R3, RZ, RZ, R2 ;  /* 0x000000ffff037224 */ /* 0x000fce00078e0002 */
.L_x_7:
[----:B------:R-:W-:Y:S01]  /*06b0*/  MOV R2, 0x4cbebc20 ;  /* 0x4cbebc2000027802 */ /* 0x000fe20000000f00 */
[----:B------:R-:W-:Y:S01]  /*06c0*/  FMUL R8, R0, R3 ;  /* 0x0000000300087220 */ /* 0x000fe20000400000 */
[----:B------:R-:W-:Y:S01]  /*06d0*/  IMAD.MOV.U32 R5, RZ, RZ, 0x322bcc77 ;  /* 0x322bcc77ff057424 */ /* 0x000fe200078e00ff */
[----:B------:R-:W-:Y:S02]  /*06e0*/  BSSY.RECONVERGENT B1, `(.L_x_8) ;  /* 0x000000d000017945 */ /* 0x000fe40003800200 */
[----:B------:R-:W0:Y:S01]  /*06f0*/  FCHK P0, R8, 9.9999999392252902908e-09 ;  /* 0x322bcc7708007902 */ /* 0x000e220000000000 */
[----:B------:R-:W-:-:S04]  /*0700*/  FFMA R5, R2, -R5, 1 ;  /* 0x3f80000002057423 */ /* 0x000fc80000000805 */
[----:B------:R-:W-:-:S04]  /*0710*/  FFMA R0, R5, R2, 100000000 ;  /* 0x4cbebc2005007423 */ /* 0x000fc80000000002 */
[----:B------:R-:W-:-:S04]  /*0720*/  FFMA R3, R0, R8, RZ ;  /* 0x0000000800037223 */ /* 0x000fc800000000ff */
[----:B------:R-:W-:-:S04]  /*0730*/  FFMA R2, R3, -9.9999999392252902908e-09, R8 ;  /* 0xb22bcc7703027823 */ /* 0x000fc80000000008 */
[----:B------:R-:W-:Y:S01]  /*0740*/  FFMA R0, R0, R2, R3 ;  /* 0x0000000200007223 */ /* 0x000fe20000000003 */
[----:B0-----:R-:W-:Y:S06]  /*0750*/  @!P0 BRA `(.L_x_9) ;  /* 0x0000000000148947 */ /* 0x001fec0003800000 */
[----:B------:R-:W-:Y:S01]  /*0760*/  MOV R0, R8 ;  /* 0x0000000800007202 */ /* 0x000fe20000000f00 */
[----:B------:R-:W-:Y:S01]  /*0770*/  IMAD.MOV.U32 R3, RZ, RZ, 0x322bcc77 ;  /* 0x322bcc77ff037424 */ /* 0x000fe200078e00ff */
[----:B------:R-:W-:-:S07]  /*0780*/  MOV R8, 0x7a0 ;  /* 0x000007a000087802 */ /* 0x000fce0000000f00 */
[----:B------:R-:W-:Y:S05]  /*0790*/  CALL.REL.NOINC `($__internal_0_$__cuda_sm3x_div_rn_noftz_f32_slowpath) ;  /* 0x0000000000907944 */ /* 0x000fea0003c00000 */
[----:B------:R-:W-:-:S07]  /*07a0*/  MOV R0, R2 ;  /* 0x0000000200007202 */ /* 0x000fce0000000f00 */
.L_x_9:
[----:B------:R-:W-:Y:S05]  /*07b0*/  BSYNC.RECONVERGENT B1 ;  /* 0x0000000000017941 */ /* 0x000fea0003800200 */
.L_x_8:
[----:B------:R-:W0:Y:S08]  /*07c0*/  LDC R5, c[0x0][0x384] ;  /* 0x0000e100ff057b82 */ /* 0x000e300000000800 */
[----:B------:R-:W0:Y:S02]  /*07d0*/  LDC.64 R2, c[0x0][0x3a0] ;  /* 0x0000e800ff027b82 */ /* 0x000e240000000a00 */
[----:B0-----:R-:W-:-:S05]  /*07e0*/  IMAD.WIDE R2, R5, 0x4, R2 ;  /* 0x0000000405027825 */ /* 0x001fca00078e0202 */
[----:B------:R-:W2:Y:S01]  /*07f0*/  LDG.E R8, desc[UR4][R2.64] ;  /* 0x0000000402087981 */ /* 0x000ea2000c1e1900 */
[----:B------:R-:W-:-:S05]  /*0800*/  FMUL R0, R0, -1.4426950216293334961 ;  /* 0xbfb8aa3b00007820 */ /* 0x000fca0000400000 */
[----:B------:R-:W-:-:S13]  /*0810*/  FSETP.GEU.AND P0, PT, R0, -126, PT ;  /* 0xc2fc00000000780b */ /* 0x000fda0003f0e000 */
[----:B------:R-:W-:-:S04]  /*0820*/  @!P0 FMUL R0, R0, 0.5 ;  /* 0x3f00000000008820 */ /* 0x000fc80000400000 */
[----:B------:R-:W0:Y:S02]  /*0830*/  MUFU.EX2 R5, R0 ;  /* 0x0000000000057308 */ /* 0x000e240000000800 */
[----:B0-----:R-:W-:-:S04]  /*0840*/  @!P0 FMUL R5, R5, R5 ;  /* 0x0000000505058220 */ /* 0x001fc80000400000 */
[----:B--2---:R-:W-:-:S05]  /*0850*/  FADD R9, R5, R8 ;  /* 0x0000000805097221 */ /* 0x004fca0000000000 */
[----:B------:R1:W-:Y:S04]  /*0860*/  STG.E desc[UR4][R2.64], R9 ;  /* 0x0000000902007986 */ /* 0x0003e8000c101904 */
[----:B------:R1:W5:Y:S02]  /*0870*/  LDG.E R5, desc[UR4][R6.64] ;  /* 0x0000000406057981 */ /* 0x000364000c1e1900 */
.L_x_6:
[----:B------:R-:W-:Y:S05]  /*0880*/  BSYNC.RECONVERGENT B0 ;  /* 0x0000000000007941 */ /* 0x000fea0003800200 */
.L_x_5:
[----:B-1----:R-:W1:Y:S02]  /*0890*/  LDC.64 R2, c[0x0][0x3a8] ;  /* 0x0000ea00ff027b82 */ /* 0x002e640000000a00 */
[----:B-1----:R-:W-:-:S06]  /*08a0*/  IMAD.WIDE R2, R4, 0x4, R2 ;  /* 0x0000000404027825 */ /* 0x002fcc00078e0202 */
[----:B------:R-:W2:Y:S01]  /*08b0*/  LDG.E R3, desc[UR4][R2.64] ;  /* 0x0000000402037981 */ /* 0x000ea2000c1e1900 */
[----:B------:R-:W-:Y:S01]  /*08c0*/  BSSY.RECONVERGENT B0, `(.L_x_10) ;  /* 0x000000d000007945 */ /* 0x000fe20003800200 */
[----:B--2---:R-:W0:Y:S08]  /*08d0*/  MUFU.RCP R0, R3 ;  /* 0x0000000300007308 */ /* 0x004e300000001000 */
[----:B-----5:R-:W1:Y:S01]  /*08e0*/  FCHK P0, R5, R3 ;  /* 0x0000000305007302 */ /* 0x020e620000000000 */
[----:B0-----:R-:W-:-:S04]  /*08f0*/  FFMA R7, -R3, R0, 1 ;  /* 0x3f80000003077423 */ /* 0x001fc80000000100 */
[----:B------:R-:W-:-:S04]  /*0900*/  FFMA R0, R0, R7, R0 ;  /* 0x0000000700007223 */ /* 0x000fc80000000000 */
[----:B------:R-:W-:-:S04]  /*0910*/  FFMA R6, R0, R5, RZ ;  /* 0x0000000500067223 */ /* 0x000fc800000000ff */
[----:B------:R-:W-:-:S04]  /*0920*/  FFMA R7, -R3, R6, R5 ;  /* 0x0000000603077223 */ /* 0x000fc80000000105 */
[----:B------:R-:W-:Y:S01]  /*0930*/  FFMA R7, R0, R7, R6 ;  /* 0x0000000700077223 */ /* 0x000fe20000000006 */
[----:B-1----:R-:W-:Y:S06]  /*0940*/  @!P0 BRA `(.L_x_11) ;  /* 0x0000000000108947 */ /* 0x002fec0003800000 */
[----:B------:R-:W-:Y:S01]  /*0950*/  IMAD.MOV.U32 R0, RZ, RZ, R5 ;  /* 0x000000ffff007224 */ /* 0x000fe200078e0005 */
[----:B------:R-:W-:-:S07]  /*0960*/  MOV R8, 0x980 ;  /* 0x0000098000087802 */ /* 0x000fce0000000f00 */
[----:B------:R-:W-:Y:S05]  /*0970*/  CALL.REL.NOINC `($__internal_0_$__cuda_sm3x_div_rn_noftz_f32_slowpath) ;  /* 0x0000000000187944 */ /* 0x000fea0003c00000 */
[----:B------:R-:W-:-:S07]  /*0980*/  MOV R7, R2 ;  /* 0x0000000200077202 */ /* 0x000fce0000000f00 */
.L_x_11:
[----:B------:R-:W-:Y:S05]  /*0990*/  BSYNC.RECONVERGENT B0 ;  /* 0x0000000000007941 */ /* 0x000fea0003800200 */
.L_x_10:
[----:B------:R-:W0:Y:S02]  /*09a0*/  LDC.64 R2, c[0x0][0x398] ;  /* 0x0000e600ff027b82 */ /* 0x000e240000000a00 */
[----:B0-----:R-:W-:-:S05]  /*09b0*/  IMAD.WIDE R4, R4, 0x4, R2 ;  /* 0x0000000404047825 */ /* 0x001fca00078e0202 */
[----:B------:R-:W-:Y:S01]  /*09c0*/  STG.E desc[UR4][R4.64], R7 ;  /* 0x0000000704007986 */ /* 0x000fe2000c101904 */
[----:B------:R-:W-:Y:S05]  /*09d0*/  EXIT ;  /* 0x000000000000794d */ /* 0x000fea0003800000 */
        .weak           $__internal_0_$__cuda_sm3x_div_rn_noftz_f32_slowpath
        .type           $__internal_0_$__cuda_sm3x_div_rn_noftz_f32_slowpath,@function
        .size           $__internal_0_$__cuda_sm3x_div_rn_noftz_f32_slowpath,(.L_x_40 - $__internal_0_$__cuda_sm3x_div_rn_noftz_f32_slowpath)
$__internal_0_$__cuda_sm3x_div_rn_noftz_f32_slowpath:
[----:B------:R-:W-:Y:S01]  /*09e0*/  SHF.R.U32.HI R10, RZ, 0x17, R3 ;  /* 0x00000017ff0a7819 */ /* 0x000fe20000011603 */
[----:B------:R-:W-:Y:S01]  /*09f0*/  BSSY.RECONVERGENT B2, `(.L_x_12) ;  /* 0x0000063000027945 */ /* 0x000fe20003800200 */
[--C-:B------:R-:W-:Y:S02]  /*0a00*/  SHF.R.U32.HI R2, RZ, 0x17, R0.reuse ;  /* 0x00000017ff027819 */ /* 0x100fe40000011600 */
[----:B------:R-:W-:Y:S02]  /*0a10*/  LOP3.LUT R10, R10, 0xff, RZ, 0xc0, !PT ;  /* 0x000000ff0a0a7812 */ /* 0x000fe400078ec0ff */
[----:B------:R-:W-:Y:S01]  /*0a20*/  LOP3.LUT R14, R2, 0xff, RZ, 0xc0, !PT ;  /* 0x000000ff020e7812 */ /* 0x000fe200078ec0ff */
[----:B------:R-:W-:Y:S02]  /*0a30*/  IMAD.MOV.U32 R2, RZ, RZ, R0 ;  /* 0x000000ffff027224 */ /* 0x000fe400078e0000 */
[----:B------:R-:W-:Y:S01]  /*0a40*/  VIADD R12, R10, 0xffffffff ;  /* 0xffffffff0a0c7836 */ /* 0x000fe20000000000 */
[----:B------:R-:W-:-:S04]  /*0a50*/  IADD3 R11, PT, PT, R14, -0x1, RZ ;  /* 0xffffffff0e0b7810 */ /* 0x000fc80007ffe0ff */
[----:B------:R-:W-:-:S04]  /*0a60*/  ISETP.GT.U32.AND P0, PT, R12, 0xfd, PT ;  /* 0x000000fd0c00780c */ /* 0x000fc80003f04070 */
[----:B------:R-:W-:-:S13]  /*0a70*/  ISETP.GT.U32.OR P0, PT, R11, 0xfd, P0 ;  /* 0x000000fd0b00780c */ /* 0x000fda0000704470 */
[----:B------:R-:W-:Y:S01]  /*0a80*/  @!P0 MOV R9, RZ ;  /* 0x000000ff00098202 */ /* 0x000fe20000000f00 */
[----:B------:R-:W-:Y:S06]  /*0a90*/  @!P0 BRA `(.L_x_13) ;  /* 0x00000000005c8947 */ /* 0x000fec0003800000 */
[----:B------:R-:W-:Y:S02]  /*0aa0*/  FSETP.GTU.FTZ.AND P0, PT, |R0|, +INF , PT ;  /* 0x7f8000000000780b */ /* 0x000fe40003f1c200 */
[----:B------:R-:W-:-:S04]  /*0ab0*/  FSETP.GTU.FTZ.AND P1, PT, |R3|, +INF , PT ;  /* 0x7f8000000300780b */ /* 0x000fc80003f3c200 */
[----:B------:R-:W-:-:S13]  /*0ac0*/  PLOP3.LUT P0, PT, P0, P1, PT, 0xf8, 0x8f ;  /* 0x00000000008f781c */ /* 0x000fda0000703f70 */
[----:B------:R-:W-:Y:S05]  /*0ad0*/  @P0 BRA `(.L_x_14) ;  /* 0x00000004004c0947 */ /* 0x000fea0003800000 */
[----:B------:R-:W-:-:S13]  /*0ae0*/  LOP3.LUT P0, RZ, R3, 0x7fffffff, R2, 0xc8, !PT ;  /* 0x7fffffff03ff7812 */ /* 0x000fda000780c802 */
[----:B------:R-:W-:Y:S05]  /*0af0*/  @!P0 BRA `(.L_x_15) ;  /* 0x00000004003c8947 */ /* 0x000fea0003800000 */
[C---:B------:R-:W-:Y:S02]  /*0b00*/  FSETP.NEU.FTZ.AND P2, PT, |R0|.reuse, +INF , PT ;  /* 0x7f8000000000780b */ /* 0x040fe40003f5d200 */
[----:B------:R-:W-:Y:S02]  /*0b10*/  FSETP.NEU.FTZ.AND P1, PT, |R3|, +INF , PT ;  /* 0x7f8000000300780b */ /* 0x000fe40003f3d200 */
[----:B------:R-:W-:-:S11]  /*0b20*/  FSETP.NEU.FTZ.AND P0, PT, |R0|, +INF , PT ;  /* 0x7f8000000000780b */ /* 0x000fd60003f1d200 */
[----:B------:R-:W-:Y:S05]  /*0b30*/  @!P1 BRA !P2, `(.L_x_15) ;  /* 0x00000004002c9947 */ /* 0x000fea0005000000 */
[----:B------:R-:W-:-:S04]  /*0b40*/  LOP3.LUT P2, RZ, R2, 0x7fffffff, RZ, 0xc0, !PT ;  /* 0x7fffffff02ff7812 */ /* 0x000fc8000784c0ff */
[----:B------:R-:W-:-:S13]  /*0b50*/  PLOP3.LUT P1, PT, P1, P2, PT, 0x2f, 0xf2 ;  /* 0x0000000000f2781c */ /* 0x000fda0000f24577 */
[----:B------:R-:W-:Y:S05]  /*0b60*/  @P1 BRA `(.L_x_16) ;  /* 0x0000000400181947 */ /* 0x000fea0003800000 */
[----:B------:R-:W-:-:S04]  /*0b70*/  LOP3.LUT P1, RZ, R3, 0x7fffffff, RZ, 0xc0, !PT ;  /* 0x7fffffff03ff7812 */ /* 0x000fc8000782c0ff */
[----:B------:R-:W-:-:S13]  /*0b80*/  PLOP3.LUT P0, PT, P0, P1, PT, 0x2f, 0xf2 ;  /* 0x0000000000f2781c */ /* 0x000fda0000702577 */
[----:B------:R-:W-:Y:S05]  /*0b90*/  @P0 BRA `(.L_x_17) ;  /* 0x0000000400000947 */ /* 0x000fea0003800000 */
[----:B------:R-:W-:Y:S02]  /*0ba0*/  ISETP.GE.AND P0, PT, R11, RZ, PT ;  /* 0x000000ff0b00720c */ /* 0x000fe40003f06270 */
[----:B------:R-:W-:-:S11]  /*0bb0*/  ISETP.GE.AND P1, PT, R12, RZ, PT ;  /* 0x000000ff0c00720c */ /* 0x000fd60003f26270 */
[----:B------:R-:W-:Y:S01]  /*0bc0*/  @P0 IMAD.MOV.U32 R9, RZ, RZ, RZ ;  /* 0x000000ffff090224 */ /* 0x000fe200078e00ff */
[----:B------:R-:W-:Y:S01]  /*0bd0*/  @!P0 MOV R9, 0xffffffc0 ;  /* 0xffffffc000098802 */ /* 0x000fe20000000f00 */
[----:B------:R-:W-:Y:S01]  /*0be0*/  @!P0 FFMA R2, R0, 1.84467440737095516160e+19, RZ ;  /* 0x5f80000000028823 */ /* 0x000fe200000000ff */
[----:B------:R-:W-:-:S03]  /*0bf0*/  @!P1 FFMA R3, R3, 1.84467440737095516160e+19, RZ ;  /* 0x5f80000003039823 */ /* 0x000fc600000000ff */
[----:B------:R-:W-:-:S07]  /*0c00*/  @!P1 VIADD R9, R9, 0x40 ;  /* 0x0000004009099836 */ /* 0x000fce0000000000 */
.L_x_13:
[----:B------:R-:W-:Y:S01]  /*0c10*/  LEA R12, R10, 0xc0800000, 0x17 ;  /* 0xc08000000a0c7811 */ /* 0x000fe200078eb8ff */
[----:B------:R-:W-:Y:S03]  /*0c20*/  BSSY.RECONVERGENT B3, `(.L_x_18) ;  /* 0x0000036000037945 */ /* 0x000fe60003800200 */
[----:B------:R-:W-:Y:S01]  /*0c30*/  IADD3 R12, PT, PT, -R12, R3, RZ ;  /* 0x000000030c0c7210 */ /* 0x000fe20007ffe1ff */
[----:B------:R-:W-:-:S03]  /*0c40*/  VIADD R3, R14, 0xffffff81 ;  /* 0xffffff810e037836 */ /* 0x000fc60000000000 */
[----:B------:R-:W0:Y:S01]  /*0c50*/  MUFU.RCP R11, R12 ;  /* 0x0000000c000b7308 */ /* 0x000e220000001000 */
[----:B------:R-:W-:Y:S01]  /*0c60*/  FADD.FTZ R13, -R12, -RZ ;  /* 0x800000ff0c0d7221 */ /* 0x000fe20000010100 */
[C---:B------:R-:W-:Y:S01]  /*0c70*/  IMAD R2, R3.reuse, -0x800000, R2 ;  /* 0xff80000003027824 */ /* 0x040fe200078e0202 */
[----:B------:R-:W-:-:S04]  /*0c80*/  IADD3 R10, PT, PT, R3, 0x7f, -R10 ;  /* 0x0000007f030a7810 */ /* 0x000fc80007ffe80a */
[----:B------:R-:W-:Y:S01]  /*0c90*/  IADD3 R10, PT, PT, R10, R9, RZ ;  /* 0x000000090a0a7210 */ /* 0x000fe20007ffe0ff */
[----:B0-----:R-:W-:-:S04]  /*0ca0*/  FFMA R14, R11, R13, 1 ;  /* 0x3f8000000b0e7423 */ /* 0x001fc8000000000d */
[----:B------:R-:W-:-:S04]  /*0cb0*/  FFMA R16, R11, R14, R11 ;  /* 0x0000000e0b107223 */ /* 0x000fc8000000000b */
[----:B------:R-:W-:-:S04]  /*0cc0*/  FFMA R11, R2, R16, RZ ;  /* 0x00000010020b7223 */ /* 0x000fc800000000ff */
[----:B------:R-:W-:-:S04]  /*0cd0*/  FFMA R14, R13, R11, R2 ;  /* 0x0000000b0d0e7223 */ /* 0x000fc80000000002 */
[----:B------:R-:W-:-:S04]  /*0ce0*/  FFMA R11, R16, R14, R11 ;  /* 0x0000000e100b7223 */ /* 0x000fc8000000000b */
[----:B------:R-:W-:-:S04]  /*0cf0*/  FFMA R14, R13, R11, R2 ;  /* 0x0000000b0d0e7223 */ /* 0x000fc80000000002 */
[----:B------:R-:W-:-:S05]  /*0d00*/  FFMA R2, R16, R14, R11 ;  /* 0x0000000e10027223 */ /* 0x000fca000000000b */
[----:B------:R-:W-:-:S04]  /*0d10*/  SHF.R.U32.HI R3, RZ, 0x17, R2 ;  /* 0x00000017ff037819 */ /* 0x000fc80000011602 */
[----:B------:R-:W-:-:S05]  /*0d20*/  LOP3.LUT R3, R3, 0xff, RZ, 0xc0, !PT ;  /* 0x000000ff03037812 */ /* 0x000fca00078ec0ff */
[----:B------:R-:W-:-:S05]  /*0d30*/  IMAD.IADD R13, R3, 0x1, R10 ;  /* 0x00000001030d7824 */ /* 0x000fca00078e020a */
[----:B------:R-:W-:-:S04]  /*0d40*/  IADD3 R3, PT, PT, R13, -0x1, RZ ;  /* 0xffffffff0d037810 */ /* 0x000fc80007ffe0ff */
[----:B------:R-:W-:-:S13]  /*0d50*/  ISETP.GE.U32.AND P0, PT, R3, 0xfe, PT ;  /* 0x000000fe0300780c */ /* 0x000fda0003f06070 */
[----:B------:R-:W-:Y:S05]  /*0d60*/  @!P0 BRA `(.L_x_19) ;  /* 0x0000000000808947 */ /* 0x000fea0003800000 */
[----:B------:R-:W-:-:S13]  /*0d70*/  ISETP.GT.AND P0, PT, R13, 0xfe, PT ;  /* 0x000000fe0d00780c */ /* 0x000fda0003f04270 */
[----:B------:R-:W-:Y:S05]  /*0d80*/  @P0 BRA `(.L_x_20) ;  /* 0x00000000006c0947 */ /* 0x000fea0003800000 */
[----:B------:R-:W-:-:S13]  /*0d90*/  ISETP.GE.AND P0, PT, R13, 0x1, PT ;  /* 0x000000010d00780c */ /* 0x000fda0003f06270 */
[----:B------:R-:W-:Y:S05]  /*0da0*/  @P0 BRA `(.L_x_21) ;  /* 0x0000000000740947 */ /* 0x000fea0003800000 */
[----:B------:R-:W-:Y:S02]  /*0db0*/  ISETP.GE.AND P0, PT, R13, -0x18, PT ;  /* 0xffffffe80d00780c */ /* 0x000fe40003f06270 */
[----:B------:R-:W-:-:S11]  /*0dc0*/  LOP3.LUT R2, R2, 0x80000000, RZ, 0xc0, !PT ;  /* 0x8000000002027812 */ /* 0x000fd600078ec0ff */
[----:B------:R-:W-:Y:S05]  /*0dd0*/  @!P0 BRA `(.L_x_21) ;  /* 0x0000000000688947 */ /* 0x000fea0003800000 */
[CCC-:B------:R-:W-:Y:S01]  /*0de0*/  FFMA.RZ R3, R16.reuse, R14.reuse, R11.reuse ;  /* 0x0000000e10037223 */ /* 0x1c0fe2000000c00b */
[C---:B------:R-:W-:Y:S02]  /*0df0*/  VIADD R12, R13.reuse, 0x20 ;  /* 0x000000200d0c7836 */ /* 0x040fe40000000000 */
[CCC-:B------:R-:W-:Y:S01]  /*0e00*/  FFMA.RM R10, R16.reuse, R14.reuse, R11.reuse ;  /* 0x0000000e100a7223 */ /* 0x1c0fe2000000400b */
[----:B------:R-:W-:Y:S02]  /*0e10*/  ISETP.NE.AND P2, PT, R13, RZ, PT ;  /* 0x000000ff0d00720c */ /* 0x000fe40003f45270 */
[----:B------:R-:W-:Y:S01]  /*0e20*/  LOP3.LUT R9, R3, 0x7fffff, RZ, 0xc0, !PT ;  /* 0x007fffff03097812 */ /* 0x000fe200078ec0ff */
[----:B------:R-:W-:Y:S01]  /*0e30*/  FFMA.RP R3, R16, R14, R11 ;  /* 0x0000000e10037223 */ /* 0x000fe2000000800b */
[----:B------:R-:W-:Y:S02]  /*0e40*/  ISETP.NE.AND P1, PT, R13, RZ, PT ;  /* 0x000000ff0d00720c */ /* 0x000fe40003f25270 */
[----:B------:R-:W-:-:S02]  /*0e50*/  LOP3.LUT R9, R9, 0x800000, RZ, 0xfc, !PT ;  /* 0x0080000009097812 */ /* 0x000fc400078efcff */
[----:B------:R-:W-:Y:S02]  /*0e60*/  IADD3 R11, PT, PT, -R13, RZ, RZ ;  /* 0x000000ff0d0b7210 */ /* 0x000fe40007ffe1ff */
[----:B------:R-:W-:Y:S02]  /*0e70*/  SHF.L.U32 R12, R9, R12, RZ ;  /* 0x0000000c090c7219 */ /* 0x000fe400000006ff */
[----:B------:R-:W-:Y:S02]  /*0e80*/  FSETP.NEU.FTZ.AND P0, PT, R3, R10, PT ;  /* 0x0000000a0300720b */ /* 0x000fe40003f1d000 */
[----:B------:R-:W-:Y:S02]  /*0e90*/  SEL R10, R11, RZ, P2 ;  /* 0x000000ff0b0a7207 */ /* 0x000fe40001000000 */
[----:B------:R-:W-:Y:S02]  /*0ea0*/  ISETP.NE.AND P1, PT, R12, RZ, P1 ;  /* 0x000000ff0c00720c */ /* 0x000fe40000f25270 */
[----:B------:R-:W-:-:S02]  /*0eb0*/  SHF.R.U32.HI R10, RZ, R10, R9 ;  /* 0x0000000aff0a7219 */ /* 0x000fc40000011609 */
[----:B------:R-:W-:Y:S02]  /*0ec0*/  PLOP3.LUT P0, PT, P0, P1, PT, 0xf8, 0x8f ;  /* 0x00000000008f781c */ /* 0x000fe40000703f70 */
[----:B------:R-:W-:Y:S02]  /*0ed0*/  SHF.R.U32.HI R12, RZ, 0x1, R10 ;  /* 0x00000001ff0c7819 */ /* 0x000fe4000001160a */
[----:B------:R-:W-:-:S04]  /*0ee0*/  SEL R3, RZ, 0x1, !P0 ;  /* 0x00000001ff037807 */ /* 0x000fc80004000000 */
[----:B------:R-:W-:-:S04]  /*0ef0*/  LOP3.LUT R3, R3, 0x1, R12, 0xf8, !PT ;  /* 0x0000000103037812 */ /* 0x000fc800078ef80c */
[----:B------:R-:W-:-:S05]  /*0f00*/  LOP3.LUT R3, R3, R10, RZ, 0xc0, !PT ;  /* 0x0000000a03037212 */ /* 0x000fca00078ec0ff */
[----:B------:R-:W-:-:S05]  /*0f10*/  IMAD.IADD R3, R12, 0x1, R3 ;  /* 0x000000010c037824 */ /* 0x000fca00078e0203 */
[----:B------:R-:W-:Y:S01]  /*0f20*/  LOP3.LUT R2, R3, R2, RZ, 0xfc, !PT ;  /* 0x0000000203027212 */ /* 0x000fe200078efcff */
[----:B------:R-:W-:Y:S06]  /*0f30*/  BRA `(.L_x_21) ;  /* 0x0000000000107947 */ /* 0x000fec0003800000 */
.L_x_20:
[----:B------:R-:W-:-:S04]  /*0f40*/  LOP3.LUT R2, R2, 0x80000000, RZ, 0xc0, !PT ;  /* 0x8000000002027812 */ /* 0x000fc800078ec0ff */
[----:B------:R-:W-:Y:S01]  /*0f50*/  LOP3.LUT R2, R2, 0x7f800000, RZ, 0xfc, !PT ;  /* 0x7f80000002027812 */ /* 0x000fe200078efcff */
[----:B------:R-:W-:Y:S06]  /*0f60*/  BRA `(.L_x_21) ;  /* 0x0000000000047947 */ /* 0x000fec0003800000 */
.L_x_19:
[----:B------:R-:W-:-:S07]  /*0f70*/  LEA R2, R10, R2, 0x17 ;  /* 0x000000020a027211 */ /* 0x000fce00078eb8ff */
.L_x_21:
[----:B------:R-:W-:Y:S05]  /*0f80*/  BSYNC.RECONVERGENT B3 ;  /* 0x0000000000037941 */ /* 0x000fea0003800200 */
.L_x_18:
[----:B------:R-:W-:Y:S05]  /*0f90*/  BRA `(.L_x_22) ;  /* 0x0000000000207947 */ /* 0x000fea0003800000 */
.L_x_17:
[----:B------:R-:W-:-:S04]  /*0fa0*/  LOP3.LUT R2, R3, 0x80000000, R2, 0x48, !PT ;  /* 0x8000000003027812 */ /* 0x000fc800078e4802 */
[----:B------:R-:W-:Y:S01]  /*0fb0*/  LOP3.LUT R2, R2, 0x7f800000, RZ, 0xfc, !PT ;  /* 0x7f80000002027812 */ /* 0x000fe200078efcff */
[----:B------:R-:W-:Y:S06]  /*0fc0*/  BRA `(.L_x_22) ;  /* 0x0000000000147947 */ /* 0x000fec0003800000 */
.L_x_16:
[----:B------:R-:W-:Y:S01]  /*0fd0*/  LOP3.LUT R2, R3, 0x80000000, R2, 0x48, !PT ;  /* 0x8000000003027812 */ /* 0x000fe200078e4802 */
[----:B------:R-:W-:Y:S06]  /*0fe0*/  BRA `(.L_x_22) ;  /* 0x00000000000c7947 */ /* 0x000fec0003800000 */
.L_x_15:
[----:B------:R-:W0:Y:S01]  /*0ff0*/  MUFU.RSQ R2, -QNAN ;  /* 0xffc0000000027908 */ /* 0x000e220000001400 */
[----:B------:R-:W-:Y:S05]  /*1000*/  BRA `(.L_x_22) ;  /* 0x0000000000047947 */ /* 0x000fea0003800000 */
.L_x_14:
[----:B------:R-:W-:-:S07]  /*1010*/  FADD.FTZ R2, R0, R3 ;  /* 0x0000000300027221 */ /* 0x000fce0000010000 */
.L_x_22:
[----:B------:R-:W-:Y:S05]  /*1020*/  BSYNC.RECONVERGENT B2 ;  /* 0x0000000000027941 */ /* 0x000fea0003800200 */
.L_x_12:
[----:B------:R-:W-:-:S04]  /*1030*/  IMAD.MOV.U32 R9, RZ, RZ, 0x0 ;  /* 0x00000000ff097424 */ /* 0x000fc800078e00ff */
[----:B0-----:R-:W-:Y:S05]  /*1040*/  RET.REL.NODEC R8 `(_Z15update_e_kerneliiffffPfS_PKfS1_S1_i) ;  /* 0xffffffec08ec7950 */ /* 0x001fea0003c3ffff */
.L_x_23:
        /* <DEDUP_REMOVED lines=11> */
.L_x_40:


//--------------------- .text._Z15update_h_kerneliiffPKfS0_PfS1_i --------------------------
	.section	.text._Z15update_h_kerneliiffPKfS0_PfS1_i,"ax",@progbits
	.align	128
        .global         _Z15update_h_kerneliiffPKfS0_PfS1_i
        .type           _Z15update_h_kerneliiffPKfS0_PfS1_i,@function
        .size           _Z15update_h_kerneliiffPKfS0_PfS1_i,(.L_x_41 - _Z15update_h_kerneliiffPKfS0_PfS1_i)
        .other          _Z15update_h_kerneliiffPKfS0_PfS1_i,@"STO_CUDA_ENTRY STV_DEFAULT"
_Z15update_h_kerneliiffPKfS0_PfS1_i:
.text._Z15update_h_kerneliiffPKfS0_PfS1_i:
        /* <DEDUP_REMOVED lines=9> */
[----:B------:R-:W1:Y:S07]  /*0090*/  LDCU.64 UR6, c[0x0][0x358] ;  /* 0x00006b00ff0677ac */ /* 0x000e6e0008000a00 */
[----:B------:R-:W2:Y:S01]  /*00a0*/  LDC R13, c[0x0][0x38c] ;  /* 0x0000e300ff0d7b82 */ /* 0x000ea20000000800 */
[----:B0-----:R-:W-:-:S04]  /*00b0*/  IABS R3, R7 ;  /* 0x0000000700037213 */ /* 0x001fc80000000000 */
[----:B------:R-:W0:Y:S08]  /*00c0*/  I2F.RP R0, R3 ;  /* 0x0000000300007306 */ /* 0x000e300000209400 */
[----:B0-----:R-:W0:Y:S02]  /*00d0*/  MUFU.RCP R0, R0 ;  /* 0x0000000000007308 */ /* 0x001e240000001000 */
[----:B0-----:R-:W-:-:S06]  /*00e0*/  VIADD R4, R0, 0xffffffe ;  /* 0x0ffffffe00047836 */ /* 0x001fcc0000000000 */
[----:B------:R0:W3:Y:S02]  /*00f0*/  F2I.FTZ.U32.TRUNC.NTZ R5, R4 ;  /* 0x0000000400057305 */ /* 0x0000e4000021f000 */
[----:B0-----:R-:W-:Y:S02]  /*0100*/  IMAD.MOV.U32 R4, RZ, RZ, RZ ;  /* 0x000000ffff047224 */ /* 0x001fe400078e00ff */
[----:B---3--:R-:W-:-:S04]  /*0110*/  IMAD.MOV R6, RZ, RZ, -R5 ;  /* 0x000000ffff067224 */ /* 0x008fc800078e0a05 */
[----:B------:R-:W-:Y:S01]  /*0120*/  IMAD R9, R6, R3, RZ ;  /* 0x0000000306097224 */ /* 0x000fe200078e02ff */
[----:B------:R-:W-:-:S03]  /*0130*/  IABS R6, R2 ;  /* 0x0000000200067213 */ /* 0x000fc60000000000 */
[----:B------:R-:W-:Y:S02]  /*0140*/  IMAD.HI.U32 R5, R5, R9, R4 ;  /* 0x0000000905057227 */ /* 0x000fe400078e0004 */
[----:B------:R-:W0:Y:S04]  /*0150*/  LDC.64 R8, c[0x0][0x390] ;  /* 0x0000e400ff087b82 */ /* 0x000e280000000a00 */
[----:B------:R-:W-:-:S04]  /*0160*/  IMAD.HI.U32 R5, R5, R6, RZ ;  /* 0x0000000605057227 */ /* 0x000fc800078e00ff */
[----:B------:R-:W-:-:S04]  /*0170*/  IMAD.MOV R0, RZ, RZ, -R5 ;  /* 0x000000ffff007224 */ /* 0x000fc800078e0a05 */
[----:B------:R-:W-:-:S05]  /*0180*/  IMAD R0, R3, R0, R6 ;  /* 0x0000000003007224 */ /* 0x000fca00078e0206 */
[----:B------:R-:W-:Y:S01]  /*0190*/  ISETP.GT.U32.AND P2, PT, R3, R0, PT ;  /* 0x000000000300720c */ /* 0x000fe20003f44070 */
[----:B0-----:R-:W-:-:S12]  /*01a0*/  IMAD.WIDE R10, R2, 0x4, R8 ;  /* 0x00000004020a7825 */ /* 0x001fd800078e0208 */
[----:B------:R-:W-:Y:S01]  /*01b0*/  @!P2 IMAD.IADD R0, R0, 0x1, -R3 ;  /* 0x000000010000a824 */ /* 0x000fe200078e0a03 */
[----:B------:R-:W-:Y:S02]  /*01c0*/  @!P2 IADD3 R5, PT, PT, R5, 0x1, RZ ;  /* 0x000000010505a810 */ /* 0x000fe40007ffe0ff */
[----:B------:R-:W-:Y:S02]  /*01d0*/  ISETP.NE.AND P2, PT, R7, RZ, PT ;  /* 0x000000ff0700720c */ /* 0x000fe40003f45270 */
[----:B------:R-:W-:Y:S02]  /*01e0*/  ISETP.GE.U32.AND P0, PT, R0, R3, PT ;  /* 0x000000030000720c */ /* 0x000fe40003f06070 */
[----:B------:R-:W-:-:S04]  /*01f0*/  LOP3.LUT R0, R2, R7, RZ, 0x3c, !PT ;  /* 0x0000000702007212 */ /* 0x000fc800078e3cff */
[----:B------:R-:W-:-:S07]  /*0200*/  ISETP.GE.AND P1, PT, R0, RZ, PT ;  /* 0x000000ff0000720c */ /* 0x000fce0003f26270 */
[----:B------:R-:W-:-:S06]  /*0210*/  @P0 VIADD R5, R5, 0x1 ;  /* 0x0000000105050836 */ /* 0x000fcc0000000000 */
[----:B------:R-:W-:Y:S01]  /*0220*/  @!P1 IMAD.MOV R5, RZ, RZ, -R5 ;  /* 0x000000ffff059224 */ /* 0x000fe200078e0a05 */
[----:B------:R-:W-:-:S05]  /*0230*/  @!P2 LOP3.LUT R5, RZ, R7, RZ, 0x33, !PT ;  /* 0x00000007ff05a212 */ /* 0x000fca00078e33ff */
[----:B------:R-:W-:-:S04]  /*0240*/  IMAD R5, R5, R7, RZ ;  /* 0x0000000705057224 */ /* 0x000fc800078e02ff */
[----:B------:R-:W-:-:S05]  /*0250*/  IMAD.IADD R6, R2, 0x1, -R5 ;  /* 0x0000000102067824 */ /* 0x000fca00078e0a05 */
[----:B------:R-:W-:Y:S02]  /*0260*/  IADD3 R3, PT, PT, R6, R7, R5 ;  /* 0x0000000706037210 */ /* 0x000fe40007ffe005 */
[----:B-1----:R-:W3:Y:S03]  /*0270*/  LDG.E R7, desc[UR6][R10.64] ;  /* 0x000000060a077981 */ /* 0x002ee6000c1e1900 */
[----:B------:R-:W-:-:S05]  /*0280*/  IMAD.WIDE R8, R3, 0x4, R8 ;  /* 0x0000000403087825 */ /* 0x000fca00078e0208 */
[----:B------:R-:W3:Y:S01]  /*0290*/  LDG.E R0, desc[UR6][R8.64] ;  /* 0x0000000608007981 */ /* 0x000ee2000c1e1900 */
[----:B--2---:R-:W0:Y:S01]  /*02a0*/  MUFU.RCP R3, R13 ;  /* 0x0000000d00037308 */ /* 0x004e220000001000 */
[----:B------:R-:W-:Y:S01]  /*02b0*/  BSSY.RECONVERGENT B0, `(.L_x_24) ;  /* 0x000000e000007945 */ /* 0x000fe20003800200 */
        /* <DEDUP_REMOVED lines=9> */
[----:B------:R-:W-:Y:S01]  /*0350*/  MOV R8, 0x380 ;  /* 0x0000038000087802 */ /* 0x000fe20000000f00 */
[----:B0-----:R-:W-:-:S07]  /*0360*/  IMAD.U32 R3, RZ, RZ, UR4 ;  /* 0x00000004ff037e24 */ /* 0x001fce000f8e00ff */
[----:B------:R-:W-:Y:S05]  /*0370*/  CALL.REL.NOINC `($__internal_1_$__cuda_sm3x_div_rn_noftz_f32_slowpath) ;  /* 0x0000000000a07944 */ /* 0x000fea0003c00000 */
[----:B------:R-:W-:-:S07]  /*0380*/  MOV R4, R0 ;  /* 0x0000000000047202 */ /* 0x000fce0000000f00 */
.L_x_25:
[----:B------:R-:W-:Y:S05]  /*0390*/  BSYNC.RECONVERGENT B0 ;  /* 0x0000000000007941 */ /* 0x000fea0003800200 */
.L_x_24:
[----:B------:R-:W0:Y:S01]  /*03a0*/  LDCU UR4, c[0x0][0x380] ;  /* 0x00007000ff0477ac */ /* 0x000e220008000800 */
[----:B------:R-:W1:Y:S08]  /*03b0*/  LDC.64 R8, c[0x0][0x390] ;  /* 0x0000e400ff087b82 */ /* 0x000e700000000a00 */
[----:B------:R-:W2:Y:S01]  /*03c0*/  LDC R10, c[0x0][0x388] ;  /* 0x0000e200ff0a7b82 */ /* 0x000ea20000000800 */
[----:B0-----:R-:W-:-:S06]  /*03d0*/  UIADD3 UR4, UPT, UPT, UR4, -0x1, URZ ;  /* 0xffffffff04047890 */ /* 0x001fcc000fffe0ff */
[----:B------:R-:W-:-:S13]  /*03e0*/  ISETP.NE.AND P0, PT, R6, UR4, PT ;  /* 0x0000000406007c0c */ /* 0x000fda000bf05270 */
[----:B------:R-:W-:-:S04]  /*03f0*/  @P0 VIADD R5, R2, 0x1 ;  /* 0x0000000102050836 */ /* 0x000fc80000000000 */
[----:B-1----:R-:W-:-:S05]  /*0400*/  IMAD.WIDE R8, R5, 0x4, R8 ;  /* 0x0000000405087825 */ /* 0x002fca00078e0208 */
[----:B------:R-:W3:Y:S01]  /*0410*/  LDG.E R0, desc[UR6][R8.64] ;  /* 0x0000000608007981 */ /* 0x000ee2000c1e1900 */
[----:B--2---:R-:W0:Y:S01]  /*0420*/  MUFU.RCP R3, R10 ;  /* 0x0000000a00037308 */ /* 0x004e220000001000 */
[----:B------:R-:W-:Y:S01]  /*0430*/  BSSY.RECONVERGENT B0, `(.L_x_26) ;  /* 0x000000e000007945 */ /* 0x000fe20003800200 */
[----:B0-----:R-:W-:-:S04]  /*0440*/  FFMA R6, R3, -R10, 1 ;  /* 0x3f80000003067423 */ /* 0x001fc8000000080a */
[----:B------:R-:W-:Y:S01]  /*0450*/  FFMA R3, R3, R6, R3 ;  /* 0x0000000603037223 */ /* 0x000fe20000000003 */
[----:B---3--:R-:W-:-:S04]  /*0460*/  FADD R0, -R7, R0 ;  /* 0x0000000007007221 */ /* 0x008fc80000000100 */
        /* <DEDUP_REMOVED lines=9> */
[----:B------:R-:W-:-:S07]  /*0500*/  IMAD.MOV.U32 R5, RZ, RZ, R0 ;  /* 0x000000ffff057224 */ /* 0x000fce00078e0000 */
.L_x_27:
[----:B------:R-:W-:Y:S05]  /*0510*/  BSYNC.RECONVERGENT B0 ;  /* 0x0000000000007941 */ /* 0x000fea0003800200 */
.L_x_26:
[----:B------:R-:W0:Y:S08]  /*0520*/  LDC.64 R6, c[0x0][0x398] ;  /* 0x0000e600ff067b82 */ /* 0x000e300000000a00 */
[----:B------:R-:W1:Y:S08]  /*0530*/  LDC.64 R8, c[0x0][0x3a0] ;  /* 0x0000e800ff087b82 */ /* 0x000e700000000a00 */
[----:B------:R-:W2:Y:S01]  /*0540*/  LDC.64 R10, c[0x0][0x3a8] ;  /* 0x0000ea00ff0a7b82 */ /* 0x000ea20000000a00 */
[----:B0-----:R-:W-:-:S06]  /*0550*/  IMAD.WIDE R6, R2, 0x4, R6 ;  /* 0x0000000402067825 */ /* 0x001fcc00078e0206 */
[----:B------:R-:W3:Y:S01]  /*0560*/  LDG.E R6, desc[UR6][R6.64] ;  /* 0x0000000606067981 */ /* 0x000ee2000c1e1900 */
[----:B-1----:R-:W-:-:S05]  /*0570*/  IMAD.WIDE R8, R2, 0x4, R8 ;  /* 0x0000000402087825 */ /* 0x002fca00078e0208 */
[----:B------:R-:W3:Y:S02]  /*0580*/  LDG.E R3, desc[UR6][R8.64] ;  /* 0x0000000608037981 */ /* 0x000ee4000c1e1900 */
[----:B---3--:R-:W-:Y:S01]  /*0590*/  FFMA R13, R6, -R4, R3 ;  /* 0x80000004060d7223 */ /* 0x008fe20000000003 */
[----:B--2---:R-:W-:-:S04]  /*05a0*/  IMAD.WIDE R2, R2, 0x4, R10 ;  /* 0x0000000402027825 */ /* 0x004fc800078e020a */
[----:B------:R-:W-:Y:S04]  /*05b0*/  STG.E desc[UR6][R8.64], R13 ;  /* 0x0000000d08007986 */ /* 0x000fe8000c101906 */
[----:B------:R-:W2:Y:S02]  /*05c0*/  LDG.E R11, desc[UR6][R2.64] ;  /* 0x00000006020b7981 */ /* 0x000ea4000c1e1900 */
[----:B--2---:R-:W-:-:S05]  /*05d0*/  FFMA R5, R6, R5, R11 ;  /* 0x0000000506057223 */ /* 0x004fca000000000b */
[----:B------:R-:W-:Y:S01]  /*05e0*/  STG.E desc[UR6][R2.64], R5 ;  /* 0x0000000502007986 */ /* 0x000fe2000c101906 */
[----:B------:R-:W-:Y:S05]  /*05f0*/  EXIT ;  /* 0x000000000000794d */ /* 0x000fea0003800000 */
        .weak           $__internal_1_$__cuda_sm3x_div_rn_noftz_f32_slowpath
        .type           $__internal_1_$__cuda_sm3x_div_rn_noftz_f32_slowpath,@function
        .size           $__internal_1_$__cuda_sm3x_div_rn_noftz_f32_slowpath,(.L_x_41 - $__internal_1_$__cuda_sm3x_div_rn_noftz_f32_slowpath)
$__internal_1_$__cuda_sm3x_div_rn_noftz_f32_slowpath:
[----:B------:R-:W-:Y:S01]  /*0600*/  SHF.R.U32.HI R10, RZ, 0x17, R3 ;  /* 0x00000017ff0a7819 */ /* 0x000fe20000011603 */
[----:B------:R-:W-:Y:S01]  /*0610*/  BSSY.RECONVERGENT B1, `(.L_x_28) ;  /* 0x0000062000017945 */ /* 0x000fe20003800200 */
[----:B------:R-:W-:Y:S02]  /*0620*/  SHF.R.U32.HI R9, RZ, 0x17, R0 ;  /* 0x00000017ff097819 */ /* 0x000fe40000011600 */
[----:B------:R-:W-:Y:S02]  /*0630*/  LOP3.LUT R14, R10, 0xff, RZ, 0xc0, !PT ;  /* 0x000000ff0a0e7812 */ /* 0x000fe400078ec0ff */
[----:B------:R-:W-:-:S03]  /*0640*/  LOP3.LUT R12, R9, 0xff, RZ, 0xc0, !PT ;  /* 0x000000ff090c7812 */ /* 0x000fc600078ec0ff */
[----:B------:R-:W-:Y:S01]  /*0650*/  VIADD R11, R14, 0xffffffff ;  /* 0xffffffff0e0b7836 */ /* 0x000fe20000000000 */
[----:B------:R-:W-:-:S04]  /*0660*/  IADD3 R10, PT, PT, R12, -0x1, RZ ;  /* 0xffffffff0c0a7810 */ /* 0x000fc80007ffe0ff */
[----:B------:R-:W-:-:S04]  /*0670*/  ISETP.GT.U32.AND P0, PT, R11, 0xfd, PT ;  /* 0x000000fd0b00780c */ /* 0x000fc80003f04070 */
[----:B------:R-:W-:-:S13]  /*0680*/  ISETP.GT.U32.OR P0, PT, R10, 0xfd, P0 ;  /* 0x000000fd0a00780c */ /* 0x000fda0000704470 */
[----:B------:R-:W-:Y:S01]  /*0690*/  @!P0 IMAD.MOV.U32 R9, RZ, RZ, RZ ;  /* 0x000000ffff098224 */ /* 0x000fe200078e00ff */
        /* <DEDUP_REMOVED lines=19> */
[----:B------:R-:W-:Y:S02]  /*07d0*/  @P0 IMAD.MOV.U32 R9, RZ, RZ, RZ ;  /* 0x000000ffff090224 */ /* 0x000fe400078e00ff */
[----:B------:R-:W-:Y:S01]  /*07e0*/  @!P0 FFMA R0, R0, 1.84467440737095516160e+19, RZ ;  /* 0x5f80000000008823 */ /* 0x000fe200000000ff */
[----:B------:R-:W-:Y:S02]  /*07f0*/  @!P0 IMAD.MOV.U32 R9, RZ, RZ, -0x40 ;  /* 0xffffffc0ff098424 */ /* 0x000fe400078e00ff */
[----:B------:R-:W-:-:S03]  /*0800*/  @!P1 FFMA R3, R3, 1.84467440737095516160e+19, RZ ;  /* 0x5f80000003039823 */ /* 0x000fc600000000ff */
[----:B------:R-:W-:-:S07]  /*0810*/  @!P1 IADD3 R9, PT, PT, R9, 0x40, RZ ;  /* 0x0000004009099810 */ /* 0x000fce0007ffe0ff */
.L_x_29:
[----:B------:R-:W-:Y:S01]  /*0820*/  LEA R10, R14, 0xc0800000, 0x17 ;  /* 0xc08000000e0a7811 */ /* 0x000fe200078eb8ff */
[----:B------:R-:W-:Y:S04]  /*0830*/  BSSY.RECONVERGENT B2, `(.L_x_34) ;  /* 0x0000036000027945 */ /* 0x000fe80003800200 */
[----:B------:R-:W-:Y:S02]  /*0840*/  IMAD.IADD R10, R3, 0x1, -R10 ;  /* 0x00000001030a7824 */ /* 0x000fe400078e0a0a */
[----:B------:R-:W-:Y:S02]  /*0850*/  VIADD R3, R12, 0xffffff81 ;  /* 0xffffff810c037836 */ /* 0x000fe40000000000 */
[----:B------:R0:W1:Y:S01]  /*0860*/  MUFU.RCP R11, R10 ;  /* 0x0000000a000b7308 */ /* 0x0000620000001000 */
[----:B------:R-:W-:Y:S01]  /*0870*/  FADD.FTZ R13, -R10, -RZ ;  /* 0x800000ff0a0d7221 */ /* 0x000fe20000010100 */
[C---:B------:R-:W-:Y:S01]  /*0880*/  IMAD R0, R3.reuse, -0x800000, R0 ;  /* 0xff80000003007824 */ /* 0x040fe200078e0200 */
[----:B0-----:R-:W-:-:S05]  /*0890*/  IADD3 R10, PT, PT, R3, 0x7f, -R14 ;  /* 0x0000007f030a7810 */ /* 0x001fca0007ffe80e */
[----:B------:R-:W-:Y:S02]  /*08a0*/  IMAD.IADD R10, R10, 0x1, R9 ;  /* 0x000000010a0a7824 */ /* 0x000fe400078e0209 */
[----:B-1----:R-:W-:-:S04]  /*08b0*/  FFMA R12, R11, R13, 1 ;  /* 0x3f8000000b0c7423 */ /* 0x002fc8000000000d */
[----:B------:R-:W-:-:S04]  /*08c0*/  FFMA R16, R11, R12, R11 ;  /* 0x0000000c0b107223 */ /* 0x000fc8000000000b */
[----:B------:R-:W-:-:S04]  /*08d0*/  FFMA R11, R0, R16, RZ ;  /* 0x00000010000b7223 */ /* 0x000fc800000000ff */
[----:B------:R-:W-:-:S04]  /*08e0*/  FFMA R12, R13, R11, R0 ;  /* 0x0000000b0d0c7223 */ /* 0x000fc80000000000 */
[----:B------:R-:W-:-:S04]  /*08f0*/  FFMA R11, R16, R12, R11 ;  /* 0x0000000c100b7223 */ /* 0x000fc8000000000b */
[----:B------:R-:W-:-:S04]  /*0900*/  FFMA R12, R13, R11, R0 ;  /* 0x0000000b0d0c7223 */ /* 0x000fc80000000000 */
[----:B------:R-:W-:-:S05]  /*0910*/  FFMA R0, R16, R12, R11 ;  /* 0x0000000c10007223 */ /* 0x000fca000000000b */
[----:B------:R-:W-:-:S04]  /*0920*/  SHF.R.U32.HI R3, RZ, 0x17, R0 ;  /* 0x00000017ff037819 */ /* 0x000fc80000011600 */
[----:B------:R-:W-:-:S04]  /*0930*/  LOP3.LUT R3, R3, 0xff, RZ, 0xc0, !PT ;  /* 0x000000ff03037812 */ /* 0x000fc800078ec0ff */
[----:B------:R-:W-:-:S05]  /*0940*/  IADD3 R13, PT, PT, R3, R10, RZ ;  /* 0x0000000a030d7210 */ /* 0x000fca0007ffe0ff */
[----:B------:R-:W-:-:S05]  /*0950*/  VIADD R3, R13, 0xffffffff ;  /* 0xffffffff0d037836 */ /* 0x000fca0000000000 */
        /* <DEDUP_REMOVED lines=10> */
[CCC-:B------:R-:W-:Y:S01]  /*0a00*/  FFMA.RM R10, R16.reuse, R12.reuse, R11.reuse ;  /* 0x0000000c100a7223 */ /* 0x1c0fe2000000400b */
[C---:B------:R-:W-:Y:S02]  /*0a10*/  ISETP.NE.AND P2, PT, R13.reuse, RZ, PT ;  /* 0x000000ff0d00720c */ /* 0x040fe40003f45270 */
[----:B------:R-:W-:Y:S02]  /*0a20*/  ISETP.NE.AND P1, PT, R13, RZ, PT ;  /* 0x000000ff0d00720c */ /* 0x000fe40003f25270 */
[----:B------:R-:W-:Y:S01]  /*0a30*/  LOP3.LUT R9, R3, 0x7fffff, RZ, 0xc0, !PT ;  /* 0x007fffff03097812 */ /* 0x000fe200078ec0ff */
[----:B------:R-:W-:Y:S01]  /*0a40*/  FFMA.RP R3, R16, R12, R11 ;  /* 0x0000000c10037223 */ /* 0x000fe2000000800b */
[----:B------:R-:W-:Y:S02]  /*0a50*/  VIADD R12, R13, 0x20 ;  /* 0x000000200d0c7836 */ /* 0x000fe40000000000 */
[----:B------:R-:W-:Y:S01]  /*0a60*/  LOP3.LUT R9, R9, 0x800000, RZ, 0xfc, !PT ;  /* 0x0080000009097812 */ /* 0x000fe200078efcff */
[----:B------:R-:W-:Y:S01]  /*0a70*/  IMAD.MOV R11, RZ, RZ, -R13 ;  /* 0x000000ffff0b7224 */ /* 0x000fe200078e0a0d */
[----:B------:R-:W-:-:S02]  /*0a80*/  FSETP.NEU.FTZ.AND P0, PT, R3, R10, PT ;  /* 0x0000000a0300720b */ /* 0x000fc40003f1d000 */
[----:B------:R-:W-:Y:S02]  /*0a90*/  SHF.L.U32 R12, R9, R12, RZ ;  /* 0x0000000c090c7219 */ /* 0x000fe400000006ff */
[----:B------:R-:W-:Y:S02]  /*0aa0*/  SEL R10, R11, RZ, P2 ;  /* 0x000000ff0b0a7207 */ /* 0x000fe40001000000 */
[----:B------:R-:W-:Y:S02]  /*0ab0*/  ISETP.NE.AND P1, PT, R12, RZ, P1 ;  /* 0x000000ff0c00720c */ /* 0x000fe40000f25270 */
[----:B------:R-:W-:Y:S02]  /*0ac0*/  SHF.R.U32.HI R10, RZ, R10, R9 ;  /* 0x0000000aff0a7219 */ /* 0x000fe40000011609 */
[----:B------:R-:W-:Y:S02]  /*0ad0*/  PLOP3.LUT P0, PT, P0, P1, PT, 0xf8, 0x8f ;  /* 0x00000000008f781c */ /* 0x000fe40000703f70 */
[----:B------:R-:W-:-:S02]  /*0ae0*/  SHF.R.U32.HI R12, RZ, 0x1, R10 ;  /* 0x00000001ff0c7819 */ /* 0x000fc4000001160a */
[----:B------:R-:W-:-:S04]  /*0af0*/  SEL R3, RZ, 0x1, !P0 ;  /* 0x00000001ff037807 */ /* 0x000fc80004000000 */
[----:B------:R-:W-:-:S04]  /*0b00*/  LOP3.LUT R3, R3, 0x1, R12, 0xf8, !PT ;  /* 0x0000000103037812 */ /* 0x000fc800078ef80c */
[----:B------:R-:W-:-:S04]  /*0b10*/  LOP3.LUT R3, R3, R10, RZ, 0xc0, !PT ;  /* 0x0000000a03037212 */ /* 0x000fc800078ec0ff */
[----:B------:R-:W-:-:S04]  /*0b20*/  IADD3 R3, PT, PT, R12, R3, RZ ;  /* 0x000000030c037210 */ /* 0x000fc80007ffe0ff */
[----:B------:R-:W-:Y:S01]  /*0b30*/  LOP3.LUT R0, R3, R0, RZ, 0xfc, !PT ;  /* 0x0000000003007212 */ /* 0x000fe200078efcff */
[----:B------:R-:W-:Y:S06]  /*0b40*/  BRA `(.L_x_37) ;  /* 0x0000000000107947 */ /* 0x000fec0003800000 */
.L_x_36:
[----:B------:R-:W-:-:S04]  /*0b50*/  LOP3.LUT R0, R0, 0x80000000, RZ, 0xc0, !PT ;  /* 0x8000000000007812 */ /* 0x000fc800078ec0ff */
[----:B------:R-:W-:Y:S01]  /*0b60*/  LOP3.LUT R0, R0, 0x7f800000, RZ, 0xfc, !PT ;  /* 0x7f80000000007812 */ /* 0x000fe200078efcff */
[----:B------:R-:W-:Y:S06]  /*0b70*/  BRA `(.L_x_37) ;  /* 0x0000000000047947 */ /* 0x000fec0003800000 */
.L_x_35:
[----:B------:R-:W-:-:S07]  /*0b80*/  IMAD R0, R10, 0x800000, R0 ;  /* 0x008000000a007824 */ /* 0x000fce00078e0200 */
.L_x_37:
[----:B------:R-:W-:Y:S05]  /*0b90*/  BSYNC.RECONVERGENT B2 ;  /* 0x0000000000027941 */ /* 0x000fea0003800200 */
.L_x_34:
[----:B------:R-:W-:Y:S05]  /*0ba0*/  BRA `(.L_x_38) ;  /* 0x0000000000207947 */ /* 0x000fea0003800000 */
.L_x_33:
[----:B------:R-:W-:-:S04]  /*0bb0*/  LOP3.LUT R0, R3, 0x80000000, R0, 0x48, !PT ;  /* 0x8000000003007812 */ /* 0x000fc800078e4800 */
[----:B------:R-:W-:Y:S01]  /*0bc0*/  LOP3.LUT R0, R0, 0x7f800000, RZ, 0xfc, !PT ;  /* 0x7f80000000007812 */ /* 0x000fe200078efcff */
[----:B------:R-:W-:Y:S06]  /*0bd0*/  BRA `(.L_x_38) ;  /* 0x0000000000147947 */ /* 0x000fec0003800000 */
.L_x_32:
[----:B------:R-:W-:Y:S01]  /*0be0*/  LOP3.LUT R0, R3, 0x80000000, R0, 0x48, !PT ;  /* 0x8000000003007812 */ /* 0x000fe200078e4800 */
[----:B------:R-:W-:Y:S06]  /*0bf0*/  BRA `(.L_x_38) ;  /* 0x00000000000c7947 */ /* 0x000fec0003800000 */
.L_x_31:
[----:B------:R-:W0:Y:S01]  /*0c00*/  MUFU.RSQ R0, -QNAN ;  /* 0xffc0000000007908 */ /* 0x000e220000001400 */
[----:B------:R-:W-:Y:S05]  /*0c10*/  BRA `(.L_x_38) ;  /* 0x0000000000047947 */ /* 0x000fea0003800000 */
.L_x_30:
[----:B------:R-:W-:-:S07]  /*0c20*/  FADD.FTZ R0, R0, R3 ;  /* 0x0000000300007221 */ /* 0x000fce0000010000 */
.L_x_38:
[----:B------:R-:W-:Y:S05]  /*0c30*/  BSYNC.RECONVERGENT B1 ;  /* 0x0000000000017941 */ /* 0x000fea0003800200 */
.L_x_28:
[----:B------:R-:W-:-:S04]  /*0c40*/  IMAD.MOV.U32 R9, RZ, RZ, 0x0 ;  /* 0x00000000ff097424 */ /* 0x000fc800078e00ff */
[----:B0-----:R-:W-:Y:S05]  /*0c50*/  RET.REL.NODEC R8 `(_Z15update_h_kerneliiffPKfS0_PfS1_i) ;  /* 0xfffffff008e87950 */ /* 0x001fea0003c3ffff */
.L_x_39:
        /* <DEDUP_REMOVED lines=10> */
.L_x_41:


//--------------------- .nv.shared.reserved.0     --------------------------
	.section	.nv.shared.reserved.0,"aw",@nobits
	.weak		__nv_reservedSMEM_offset_0_alias
	.size		__nv_reservedSMEM_offset_0_alias, 0, 64
	.other		__nv_reservedSMEM_offset_0_alias,@"STO_CUDA_RESERVED_SHARED STV_DEFAULT"
__nv_reservedSMEM_offset_0_alias:
	.zero		0
	.zero		64


//--------------------- .nv.constant0._Z11init_fieldsiiPfS_S_S_S_S_ --------------------------
	.section	.nv.constant0._Z11init_fieldsiiPfS_S_S_S_S_,"a",@progbits
	.sectionflags	@""
	.align	4
.nv.constant0._Z11init_fieldsiiPfS_S_S_S_S_:
	.zero		952


//--------------------- .nv.constant0._Z15update_e_kerneliiffffPfS_PKfS1_S1_i --------------------------
	.section	.nv.constant0._Z15update_e_kerneliiffffPfS_PKfS1_S1_i,"a",@progbits
	.sectionflags	@""
	.align	4
.nv.constant0._Z15update_e_kerneliiffffPfS_PKfS1_S1_i:
	.zero		964


//--------------------- .nv.constant0._Z15update_h_kerneliiffPKfS0_PfS1_i --------------------------
	.section	.nv.constant0._Z15update_h_kerneliiffPKfS0_PfS1_i,"a",@progbits
	.sectionflags	@""
	.align	4
.nv.constant0._Z15update_h_kerneliiffPKfS0_PfS1_i:
	.zero		948


//--------------------- SYMBOLS --------------------------

	.type		.nv.reservedSmem.offset0,@object
	.size		.nv.reservedSmem.offset0,0x4
